	.headerflags	@"EF_CUDA_TEXMODE_UNIFIED EF_CUDA_64BIT_ADDRESS EF_CUDA_SM86 EF_CUDA_VIRTUAL_SM(EF_CUDA_SM86)"
	.elftype	@"ET_EXEC"


//--------------------- .nv.info                  --------------------------
	.section	.nv.info,"",@"SHT_CUDA_INFO"
	.align	4


	//----- nvinfo : EIATTR_REGCOUNT
	.align		4
        /*0000*/ 	.byte	0x04, 0x2f
        /*0002*/ 	.short	(.L_2 - .L_1)
	.align		4
.L_1:
        /*0004*/ 	.word	index@(triton_red_fused__to_copy_add_amax_amin_clamp_mul_native_layer_norm_reciprocal_1)
        /*0008*/ 	.word	0x0000002f


	//----- nvinfo : EIATTR_MIN_STACK_SIZE
	.align		4
.L_2:
        /*000c*/ 	.byte	0x04, 0x12
        /*000e*/ 	.short	(.L_4 - .L_3)
	.align		4
.L_3:
        /*0010*/ 	.word	index@(triton_red_fused__to_copy_add_amax_amin_clamp_mul_native_layer_norm_reciprocal_1)
        /*0014*/ 	.word	0x00000000


	//----- nvinfo : EIATTR_FRAME_SIZE
	.align		4
.L_4:
        /*0018*/ 	.byte	0x04, 0x11
        /*001a*/ 	.short	(.L_6 - .L_5)
	.align		4
.L_5:
        /*001c*/ 	.word	index@(triton_red_fused__to_copy_add_amax_amin_clamp_mul_native_layer_norm_reciprocal_1)
        /*0020*/ 	.word	0x00000000


	//----- nvinfo : EIATTR_MIN_STACK_SIZE
	.align		4
.L_6:
        /*0024*/ 	.byte	0x04, 0x12
        /*0026*/ 	.short	(.L_8 - .L_7)
	.align		4
.L_7:
        /*0028*/ 	.word	index@(triton_red_fused__to_copy_add_amax_amin_clamp_mul_native_layer_norm_reciprocal_1)
        /*002c*/ 	.word	0x00000000
.L_8:


//--------------------- .nv.info.triton_red_fused__to_copy_add_amax_amin_clamp_mul_native_layer_norm_reciprocal_1 --------------------------
	.section	.nv.info.triton_red_fused__to_copy_add_amax_amin_clamp_mul_native_layer_norm_reciprocal_1,"",@"SHT_CUDA_INFO"
	.sectionflags	@""
	.align	4


	//----- nvinfo : EIATTR_CUDA_API_VERSION
	.align		4
        /*0000*/ 	.byte	0x04, 0x37
        /*0002*/ 	.short	(.L_10 - .L_9)
.L_9:
        /*0004*/ 	.word	0x0000007c


	//----- nvinfo : EIATTR_SW2861232_WAR
	.align		4
.L_10:
        /*0008*/ 	.byte	0x01, 0x35
	.zero		2


	//----- nvinfo : EIATTR_PARAM_CBANK
	.align		4
        /*000c*/ 	.byte	0x04, 0x0a
        /*000e*/ 	.short	(.L_12 - .L_11)
	.align		4
.L_11:
        /*0010*/ 	.word	index@(.nv.constant0.triton_red_fused__to_copy_add_amax_amin_clamp_mul_native_layer_norm_reciprocal_1)
        /*0014*/ 	.short	0x0160
        /*0016*/ 	.short	0x0090


	//----- nvinfo : EIATTR_CBANK_PARAM_SIZE
	.align		4
.L_12:
        /*0018*/ 	.byte	0x03, 0x19
        /*001a*/ 	.short	0x0090


	//----- nvinfo : EIATTR_KPARAM_INFO
	.align		4
        /*001c*/ 	.byte	0x04, 0x17
        /*001e*/ 	.short	(.L_14 - .L_13)
.L_13:
        /*0020*/ 	.word	0x00000000
        /*0024*/ 	.short	0x0012
        /*0026*/ 	.short	0x0088
        /*0028*/ 	.byte	0x00, 0xf4, 0x21, 0x00


	//----- nvinfo : EIATTR_KPARAM_INFO
	.align		4
.L_14:
        /*002c*/ 	.byte	0x04, 0x17
        /*002e*/ 	.short	(.L_16 - .L_15)
.L_15:
        /*0030*/ 	.word	0x00000000
        /*0034*/ 	.short	0x0011
        /*0036*/ 	.short	0x0084
        /*0038*/ 	.byte	0x00, 0xf0, 0x11, 0x00


	//----- nvinfo : EIATTR_KPARAM_INFO
	.align		4
.L_16:
        /*003c*/ 	.byte	0x04, 0x17
        /*003e*/ 	.short	(.L_18 - .L_17)
.L_17:
        /*0040*/ 	.word	0x00000000
        /*0044*/ 	.short	0x0010
        /*0046*/ 	.short	0x0080
        /*0048*/ 	.byte	0x00, 0xf0, 0x11, 0x00


	//----- nvinfo : EIATTR_KPARAM_INFO
	.align		4
.L_18:
        /*004c*/ 	.byte	0x04, 0x17
        /*004e*/ 	.short	(.L_20 - .L_19)
.L_19:
        /*0050*/ 	.word	0x00000000
        /*0054*/ 	.short	0x000f
        /*0056*/ 	.short	0x0078
        /*0058*/ 	.byte	0x00, 0xf4, 0x21, 0x00


	//----- nvinfo : EIATTR_KPARAM_INFO
	.align		4
.L_20:
        /*005c*/ 	.byte	0x04, 0x17
        /*005e*/ 	.short	(.L_22 - .L_21)
.L_21:
        /*0060*/ 	.word	0x00000000
        /*0064*/ 	.short	0x000e
        /*0066*/ 	.short	0x0070
        /*0068*/ 	.byte	0x00, 0xf4, 0x21, 0x00


	//----- nvinfo : EIATTR_KPARAM_INFO
	.align		4
.L_22:
        /*006c*/ 	.byte	0x04, 0x17
        /*006e*/ 	.short	(.L_24 - .L_23)
.L_23:
        /*0070*/ 	.word	0x00000000
        /*0074*/ 	.short	0x000d
        /*0076*/ 	.short	0x0068
        /*0078*/ 	.byte	0x00, 0xf4, 0x21, 0x00


	//----- nvinfo : EIATTR_KPARAM_INFO
	.align		4
.L_24:
        /*007c*/ 	.byte	0x04, 0x17
        /*007e*/ 	.short	(.L_26 - .L_25)
.L_25:
        /*0080*/ 	.word	0x00000000
        /*0084*/ 	.short	0x000c
        /*0086*/ 	.short	0x0060
        /*0088*/ 	.byte	0x00, 0xf4, 0x21, 0x00


	//----- nvinfo : EIATTR_KPARAM_INFO
	.align		4
.L_26:
        /*008c*/ 	.byte	0x04, 0x17
        /*008e*/ 	.short	(.L_28 - .L_27)
.L_27:
        /*0090*/ 	.word	0x00000000
        /*0094*/ 	.short	0x000b
        /*0096*/ 	.short	0x0058
        /*0098*/ 	.byte	0x00, 0xf4, 0x21, 0x00


	//----- nvinfo : EIATTR_KPARAM_INFO
	.align		4
.L_28:
        /*009c*/ 	.byte	0x04, 0x17
        /*009e*/ 	.short	(.L_30 - .L_29)
.L_29:
        /*00a0*/ 	.word	0x00000000
        /*00a4*/ 	.short	0x000a
        /*00a6*/ 	.short	0x0050
        /*00a8*/ 	.byte	0x00, 0xf4, 0x21, 0x00


	//----- nvinfo : EIATTR_KPARAM_INFO
	.align		4
.L_30:
        /*00ac*/ 	.byte	0x04, 0x17
        /*00ae*/ 	.short	(.L_32 - .L_31)
.L_31:
        /*00b0*/ 	.word	0x00000000
        /*00b4*/ 	.short	0x0009
        /*00b6*/ 	.short	0x0048
        /*00b8*/ 	.byte	0x00, 0xf4, 0x21, 0x00


	//----- nvinfo : EIATTR_KPARAM_INFO
	.align		4
.L_32:
        /*00bc*/ 	.byte	0x04, 0x17
        /*00be*/ 	.short	(.L_34 - .L_33)
.L_33:
        /*00c0*/ 	.word	0x00000000
        /*00c4*/ 	.short	0x0008
        /*00c6*/ 	.short	0x0040
        /*00c8*/ 	.byte	0x00, 0xf4, 0x21, 0x00


	//----- nvinfo : EIATTR_KPARAM_INFO
	.align		4
.L_34:
        /*00cc*/ 	.byte	0x04, 0x17
        /*00ce*/ 	.short	(.L_36 - .L_35)
.L_35:
        /*00d0*/ 	.word	0x00000000
        /*00d4*/ 	.short	0x0007
        /*00d6*/ 	.short	0x0038
        /*00d8*/ 	.byte	0x00, 0xf4, 0x21, 0x00


	//----- nvinfo : EIATTR_KPARAM_INFO
	.align		4
.L_36:
        /*00dc*/ 	.byte	0x04, 0x17
        /*00de*/ 	.short	(.L_38 - .L_37)
.L_37:
        /*00e0*/ 	.word	0x00000000
        /*00e4*/ 	.short	0x0006
        /*00e6*/ 	.short	0x0030
        /*00e8*/ 	.byte	0x00, 0xf4, 0x21, 0x00


	//----- nvinfo : EIATTR_KPARAM_INFO
	.align		4
.L_38:
        /*00ec*/ 	.byte	0x04, 0x17
        /*00ee*/ 	.short	(.L_40 - .L_39)
.L_39:
        /*00f0*/ 	.word	0x00000000
        /*00f4*/ 	.short	0x0005
        /*00f6*/ 	.short	0x0028
        /*00f8*/ 	.byte	0x00, 0xf4, 0x21, 0x00


	//----- nvinfo : EIATTR_KPARAM_INFO
	.align		4
.L_40:
        /*00fc*/ 	.byte	0x04, 0x17
        /*00fe*/ 	.short	(.L_42 - .L_41)
.L_41:
        /*0100*/ 	.word	0x00000000
        /*0104*/ 	.short	0x0004
        /*0106*/ 	.short	0x0020
        /*0108*/ 	.byte	0x00, 0xf4, 0x21, 0x00


	//----- nvinfo : EIATTR_KPARAM_INFO
	.align		4
.L_42:
        /*010c*/ 	.byte	0x04, 0x17
        /*010e*/ 	.short	(.L_44 - .L_43)
.L_43:
        /*0110*/ 	.word	0x00000000
        /*0114*/ 	.short	0x0003
        /*0116*/ 	.short	0x0018
        /*0118*/ 	.byte	0x00, 0xf4, 0x21, 0x00


	//----- nvinfo : EIATTR_KPARAM_INFO
	.align		4
.L_44:
        /*011c*/ 	.byte	0x04, 0x17
        /*011e*/ 	.short	(.L_46 - .L_45)
.L_45:
        /*0120*/ 	.word	0x00000000
        /*0124*/ 	.short	0x0002
        /*0126*/ 	.short	0x0010
        /*0128*/ 	.byte	0x00, 0xf4, 0x21, 0x00


	//----- nvinfo : EIATTR_KPARAM_INFO
	.align		4
.L_46:
        /*012c*/ 	.byte	0x04, 0x17
        /*012e*/ 	.short	(.L_48 - .L_47)
.L_47:
        /*0130*/ 	.word	0x00000000
        /*0134*/ 	.short	0x0001
        /*0136*/ 	.short	0x0008
        /*0138*/ 	.byte	0x00, 0xf4, 0x21, 0x00


	//----- nvinfo : EIATTR_KPARAM_INFO
	.align		4
.L_48:
        /*013c*/ 	.byte	0x04, 0x17
        /*013e*/ 	.short	(.L_50 - .L_49)
.L_49:
        /*0140*/ 	.word	0x00000000
        /*0144*/ 	.short	0x0000
        /*0146*/ 	.short	0x0000
        /*0148*/ 	.byte	0x00, 0xf4, 0x21, 0x00


	//----- nvinfo : EIATTR_MAXREG_COUNT
	.align		4
.L_50:
        /*014c*/ 	.byte	0x03, 0x1b
        /*014e*/ 	.short	0x0040


	//----- nvinfo : EIATTR_COOP_GROUP_MASK_REGIDS
	.align		4
        /*0150*/ 	.byte	0x04, 0x29
        /*0152*/ 	.short	(.L_52 - .L_51)


	//   ....[0]....
.L_51:
        /*0154*/ 	.word	0xffffffff


	//   ....[1]....
        /*0158*/ 	.word	0xffffffff


	//   ....[2]....
        /*015c*/ 	.word	0xffffffff


	//   ....[3]....
        /*0160*/ 	.word	0xffffffff


	//   ....[4]....
        /*0164*/ 	.word	0xffffffff


	//   ....[5]....
        /*0168*/ 	.word	0xffffffff


	//   ....[6]....
        /*016c*/ 	.word	0xffffffff


	//   ....[7]....
        /*0170*/ 	.word	0xffffffff


	//   ....[8]....
        /*0174*/ 	.word	0xffffffff


	//   ....[9]....
        /*0178*/ 	.word	0xffffffff


	//   ....[10]....
        /*017c*/ 	.word	0xffffffff


	//   ....[11]....
        /*0180*/ 	.word	0xffffffff


	//   ....[12]....
        /*0184*/ 	.word	0xffffffff


	//   ....[13]....
        /*0188*/ 	.word	0xffffffff


	//   ....[14]....
        /*018c*/ 	.word	0xffffffff


	//   ....[15]....
        /*0190*/ 	.word	0xffffffff


	//   ....[16]....
        /*0194*/ 	.word	0xffffffff


	//   ....[17]....
        /*0198*/ 	.word	0xffffffff


	//   ....[18]....
        /*019c*/ 	.word	0xffffffff


	//   ....[19]....
        /*01a0*/ 	.word	0xffffffff


	//   ....[20]....
        /*01a4*/ 	.word	0xffffffff


	//   ....[21]....
        /*01a8*/ 	.word	0xffffffff


	//   ....[22]....
        /*01ac*/ 	.word	0xffffffff


	//   ....[23]....
        /*01b0*/ 	.word	0xffffffff


	//   ....[24]....
        /*01b4*/ 	.word	0xffffffff


	//   ....[25]....
        /*01b8*/ 	.word	0xffffffff


	//   ....[26]....
        /*01bc*/ 	.word	0xffffffff


	//   ....[27]....
        /*01c0*/ 	.word	0xffffffff


	//   ....[28]....
        /*01c4*/ 	.word	0xffffffff


	//   ....[29]....
        /*01c8*/ 	.word	0xffffffff


	//   ....[30]....
        /*01cc*/ 	.word	0xffffffff


	//   ....[31]....
        /*01d0*/ 	.word	0xffffffff


	//   ....[32]....
        /*01d4*/ 	.word	0xffffffff


	//   ....[33]....
        /*01d8*/ 	.word	0xffffffff


	//   ....[34]....
        /*01dc*/ 	.word	0xffffffff


	//   ....[35]....
        /*01e0*/ 	.word	0xffffffff


	//   ....[36]....
        /*01e4*/ 	.word	0xffffffff


	//   ....[37]....
        /*01e8*/ 	.word	0xffffffff


	//   ....[38]....
        /*01ec*/ 	.word	0xffffffff


	//   ....[39]....
        /*01f0*/ 	.word	0xffffffff


	//   ....[40]....
        /*01f4*/ 	.word	0xffffffff


	//   ....[41]....
        /*01f8*/ 	.word	0xffffffff


	//   ....[42]....
        /*01fc*/ 	.word	0xffffffff


	//   ....[43]....
        /*0200*/ 	.word	0xffffffff


	//   ....[44]....
        /*0204*/ 	.word	0xffffffff


	//   ....[45]....
        /*0208*/ 	.word	0xffffffff


	//   ....[46]....
        /*020c*/ 	.word	0xffffffff


	//   ....[47]....
        /*0210*/ 	.word	0xffffffff


	//   ....[48]....
        /*0214*/ 	.word	0xffffffff


	//   ....[49]....
        /*0218*/ 	.word	0xffffffff


	//   ....[50]....
        /*021c*/ 	.word	0xffffffff


	//   ....[51]....
        /*0220*/ 	.word	0xffffffff


	//   ....[52]....
        /*0224*/ 	.word	0xffffffff


	//   ....[53]....
        /*0228*/ 	.word	0xffffffff


	//   ....[54]....
        /*022c*/ 	.word	0xffffffff


	//   ....[55]....
        /*0230*/ 	.word	0xffffffff


	//   ....[56]....
        /*0234*/ 	.word	0xffffffff


	//----- nvinfo : EIATTR_COOP_GROUP_INSTR_OFFSETS
	.align		4
.L_52:
        /*0238*/ 	.byte	0x04, 0x28
        /*023a*/ 	.short	(.L_54 - .L_53)


	//   ....[0]....
.L_53:
        /*023c*/ 	.word	0x00000420


	//   ....[1]....
        /*0240*/ 	.word	0x000004e0


	//   ....[2]....
        /*0244*/ 	.word	0x000005a0


	//   ....[3]....
        /*0248*/ 	.word	0x000005e0


	//   ....[4]....
        /*024c*/ 	.word	0x00000610


	//   ....[5]....
        /*0250*/ 	.word	0x00000700


	//   ....[6]....
        /*0254*/ 	.word	0x00000750


	//   ....[7]....
        /*0258*/ 	.word	0x00000780


	//   ....[8]....
        /*025c*/ 	.word	0x00000850


	//   ....[9]....
        /*0260*/ 	.word	0x000008a0


	//   ....[10]....
        /*0264*/ 	.word	0x000008d0


	//   ....[11]....
        /*0268*/ 	.word	0x000009b0


	//   ....[12]....
        /*026c*/ 	.word	0x00000a00


	//   ....[13]....
        /*0270*/ 	.word	0x00000ac0


	//   ....[14]....
        /*0274*/ 	.word	0x00000b20


	//   ....[15]....
        /*0278*/ 	.word	0x00000c60


	//   ....[16]....
        /*027c*/ 	.word	0x00000c70


	//   ....[17]....
        /*0280*/ 	.word	0x00000c80


	//   ....[18]....
        /*0284*/ 	.word	0x00000cc0


	//   ....[19]....
        /*0288*/ 	.word	0x00000de0


	//   ....[20]....
        /*028c*/ 	.word	0x00000e60


	//   ....[21]....
        /*0290*/ 	.word	0x00000e80


	//   ....[22]....
        /*0294*/ 	.word	0x00000ee0


	//   ....[23]....
        /*0298*/ 	.word	0x00000f80


	//   ....[24]....
        /*029c*/ 	.word	0x00000fd0


	//   ....[25]....
        /*02a0*/ 	.word	0x000010a0


	//   ....[26]....
        /*02a4*/ 	.word	0x000010f0


	//   ....[27]....
        /*02a8*/ 	.word	0x00001ba0


	//   ....[28]....
        /*02ac*/ 	.word	0x00001bd0


	//   ....[29]....
        /*02b0*/ 	.word	0x00001c10


	//   ....[30]....
        /*02b4*/ 	.word	0x00001c40


	//   ....[31]....
        /*02b8*/ 	.word	0x00001c90


	//   ....[32]....
        /*02bc*/ 	.word	0x00001cc0


	//   ....[33]....
        /*02c0*/ 	.word	0x00001d20


	//   ....[34]....
        /*02c4*/ 	.word	0x00001db0


	//   ....[35]....
        /*02c8*/ 	.word	0x00001e20


	//   ....[36]....
        /*02cc*/ 	.word	0x00001e70


	//   ....[37]....
        /*02d0*/ 	.word	0x000020a0


	//   ....[38]....
        /*02d4*/ 	.word	0x000020d0


	//   ....[39]....
        /*02d8*/ 	.word	0x00002140


	//   ....[40]....
        /*02dc*/ 	.word	0x00002150


	//   ....[41]....
        /*02e0*/ 	.word	0x00002180


	//   ....[42]....
        /*02e4*/ 	.word	0x000021d0


	//   ....[43]....
        /*02e8*/ 	.word	0x00002210


	//   ....[44]....
        /*02ec*/ 	.word	0x00002260


	//   ....[45]....
        /*02f0*/ 	.word	0x00002290


	//   ....[46]....
        /*02f4*/ 	.word	0x000022d0


	//   ....[47]....
        /*02f8*/ 	.word	0x00002320


	//   ....[48]....
        /*02fc*/ 	.word	0x00002360


	//   ....[49]....
        /*0300*/ 	.word	0x000023a0


	//   ....[50]....
        /*0304*/ 	.word	0x000023e0


	//   ....[51]....
        /*0308*/ 	.word	0x00002470


	//   ....[52]....
        /*030c*/ 	.word	0x00002590


	//   ....[53]....
        /*0310*/ 	.word	0x000025f0


	//   ....[54]....
        /*0314*/ 	.word	0x00002630


	//   ....[55]....
        /*0318*/ 	.word	0x00002670


	//   ....[56]....
        /*031c*/ 	.word	0x000026b0


	//----- nvinfo : EIATTR_EXIT_INSTR_OFFSETS
	.align		4
.L_54:
        /*0320*/ 	.byte	0x04, 0x1c
        /*0322*/ 	.short	(.L_56 - .L_55)


	//   ....[0]....
.L_55:
        /*0324*/ 	.word	0x00003320


	//   ....[1]....
        /*0328*/ 	.word	0x00003340


	//----- nvinfo : EIATTR_REQNTID
	.align		4
.L_56:
        /*032c*/ 	.byte	0x04, 0x10
        /*032e*/ 	.short	(.L_58 - .L_57)
.L_57:
        /*0330*/ 	.word	0x00000400
        /*0334*/ 	.word	0x00000001
        /*0338*/ 	.word	0x00000001


	//----- nvinfo : EIATTR_CRS_STACK_SIZE
	.align		4
.L_58:
        /*033c*/ 	.byte	0x04, 0x1e
        /*033e*/ 	.short	(.L_60 - .L_59)
.L_59:
        /*0340*/ 	.word	0x00000000
.L_60:


//--------------------- .nv.callgraph             --------------------------
	.section	.nv.callgraph,"",@"SHT_CUDA_CALLGRAPH"
	.align	4
	.sectionentsize	8
	.align		4
        /*0000*/ 	.word	0x00000000
	.align		4
        /*0004*/ 	.word	0xffffffff
	.align		4
        /*0008*/ 	.word	0x00000000
	.align		4
        /*000c*/ 	.word	0xfffffffe
	.align		4
        /*0010*/ 	.word	0x00000000
	.align		4
        /*0014*/ 	.word	0xfffffffd
	.align		4
        /*0018*/ 	.word	0x00000000
	.align		4
        /*001c*/ 	.word	0xfffffffc


//--------------------- .nv.rel.action            --------------------------
	.section	.nv.rel.action,"",@"SHT_CUDA_RELOCINFO"
	.align	8
	.sectionentsize	8
        /*0000*/ 	.byte	0x73, 0x00, 0x00, 0x00, 0x00, 0x00, 0x00, 0x00, 0x00, 0x00, 0x00, 0x11, 0x25, 0x00, 0x05, 0x36


//--------------------- .nv.constant4             --------------------------
	.section	.nv.constant4,"a",@progbits
	.align	8
	.align		8
.nv.constant4:
        /*0000*/ 	.dword	_$_str


//--------------------- .nv.constant0.triton_red_fused__to_copy_add_amax_amin_clamp_mul_native_layer_norm_reciprocal_1 --------------------------
	.section	.nv.constant0.triton_red_fused__to_copy_add_amax_amin_clamp_mul_native_layer_norm_reciprocal_1,"a",@progbits
	.sectionflags	@""
	.align	4
.nv.constant0.triton_red_fused__to_copy_add_amax_amin_clamp_mul_native_layer_norm_reciprocal_1:
	.zero		496


//--------------------- .text.triton_red_fused__to_copy_add_amax_amin_clamp_mul_native_layer_norm_reciprocal_1 --------------------------
	.section	.text.triton_red_fused__to_copy_add_amax_amin_clamp_mul_native_layer_norm_reciprocal_1,"ax",@progbits
	.sectionflags	@"SHF_BARRIERS=1"
	.sectioninfo	@"SHI_REGISTERS=47"
	.align	128
        .global         triton_red_fused__to_copy_add_amax_amin_clamp_mul_native_layer_norm_reciprocal_1
        .type           triton_red_fused__to_copy_add_amax_amin_clamp_mul_native_layer_norm_reciprocal_1,@function
        .size           triton_red_fused__to_copy_add_amax_amin_clamp_mul_native_layer_norm_reciprocal_1,(.L_x_7 - triton_red_fused__to_copy_add_amax_amin_clamp_mul_native_layer_norm_reciprocal_1)
        .other          triton_red_fused__to_copy_add_amax_amin_clamp_mul_native_layer_norm_reciprocal_1,@"STO_CUDA_ENTRY STV_DEFAULT"
triton_red_fused__to_copy_add_amax_amin_clamp_mul_native_layer_norm_reciprocal_1:
.text.triton_red_fused__to_copy_add_amax_amin_clamp_mul_native_layer_norm_reciprocal_1:
[----:B------:R-:W-:Y:S02]  /*0000*/  IMAD.MOV.U32 R1, RZ, RZ, c[0x0][0x28] ;  /* 0x00000a00ff017624 */ /* 0x000fe400078e00ff */
[----:B------:R-:W0:Y:S01]  /*0010*/  S2R R16, SR_TID.X ;  /* 0x0000000000107919 */ /* 0x000e220000002100 */
[----:B------:R-:W-:Y:S01]  /*0020*/  IMAD.MOV.U32 R15, RZ, RZ, 0x2 ;  /* 0x00000002ff0f7424 */ /* 0x000fe200078e00ff */
[----:B------:R-:W-:Y:S01]  /*0030*/  ULDC.64 UR4, c[0x0][0x118] ;  /* 0x0000460000047ab9 */ /* 0x000fe20000000a00 */
[----:B------:R-:W-:Y:S01]  /*0040*/  BSSY B0, `(.L_x_0) ;  /* 0x0000039000007945 */ /* 0x000fe20003800000 */
[----:B------:R-:W1:Y:S01]  /*0050*/  S2R R17, SR_CTAID.X ;  /* 0x0000000000117919 */ /* 0x000e620000002500 */
[----:B0-----:R-:W-:Y:S01]  /*0060*/  SHF.R.U32.HI R18, RZ, 0x9, R16 ;  /* 0x00000009ff127819 */ /* 0x001fe20000011610 */
[----:B------:R-:W-:Y:S02]  /*0070*/  IMAD.SHL.U32 R8, R16, 0x2, RZ ;  /* 0x0000000210087824 */ /* 0x000fe400078e00ff */
[----:B-1----:R-:W-:Y:S01]  /*0080*/  IMAD.SHL.U32 R17, R17, 0x2, RZ ;  /* 0x0000000211117824 */ /* 0x002fe200078e00ff */
[----:B------:R-:W-:Y:S02]  /*0090*/  SGXT.U32 R18, R18, 0x1 ;  /* 0x000000011212781a */ /* 0x000fe40000000000 */
[----:B------:R-:W-:-:S02]  /*00a0*/  LOP3.LUT R3, R8, 0x3fe, RZ, 0xc0, !PT ;  /* 0x000003fe08037812 */ /* 0x000fc400078ec0ff */
[----:B------:R-:W-:-:S04]  /*00b0*/  LOP3.LUT R14, R18, R17, RZ, 0xfc, !PT ;  /* 0x00000011120e7212 */ /* 0x000fc800078efcff */
[C---:B------:R-:W-:Y:S01]  /*00c0*/  ISETP.GE.AND P1, PT, R14.reuse, 0x1010, PT ;  /* 0x000010100e00780c */ /* 0x040fe20003f26270 */
[----:B------:R-:W-:-:S04]  /*00d0*/  IMAD R14, R14, 0xc00, R3 ;  /* 0x00000c000e0e7824 */ /* 0x000fc800078e0203 */
[----:B------:R-:W-:-:S08]  /*00e0*/  IMAD.WIDE R6, R14, R15, c[0x0][0x160] ;  /* 0x000058000e067625 */ /* 0x000fd000078e020f */
[C---:B------:R-:W-:Y:S01]  /*00f0*/  @P1 IADD3 R2, R14.reuse, 0x400, RZ ;  /* 0x000004000e021810 */ /* 0x040fe20007ffe0ff */
[----:B------:R-:W-:Y:S01]  /*0100*/  @P1 CS2R R12, SRZ ;  /* 0x00000000000c1805 */ /* 0x000fe2000001ff00 */
[----:B------:R-:W-:Y:S01]  /*0110*/  @P1 IADD3 R4, R14, 0x800, RZ ;  /* 0x000008000e041810 */ /* 0x000fe20007ffe0ff */
[----:B------:R-:W-:Y:S01]  /*0120*/  @P1 IMAD.MOV.U32 R9, RZ, RZ, RZ ;  /* 0x000000ffff091224 */ /* 0x000fe200078e00ff */
[----:B------:R-:W-:Y:S01]  /*0130*/  @P1 SHF.R.S32.HI R3, RZ, 0x1f, R2 ;  /* 0x0000001fff031819 */ /* 0x000fe20000011402 */
[----:B------:R-:W-:Y:S01]  /*0140*/  @P1 IMAD.MOV.U32 R10, RZ, RZ, RZ ;  /* 0x000000ffff0a1224 */ /* 0x000fe200078e00ff */
[----:B------:R-:W-:Y:S01]  /*0150*/  @P1 SHF.R.S32.HI R5, RZ, 0x1f, R4 ;  /* 0x0000001fff051819 */ /* 0x000fe20000011404 */
[----:B------:R-:W-:Y:S05]  /*0160*/  @P1 BRA `(.L_x_1) ;  /* 0x0000026000001947 */ /* 0x000fea0003800000 */
[C---:B------:R-:W-:Y:S01]  /*0170*/  IADD3 R19, R14.reuse, 0x400, RZ ;  /* 0x000004000e137810 */ /* 0x040fe20007ffe0ff */
[----:B------:R-:W2:Y:S01]  /*0180*/  LDG.E.EL R0, [R6.64] ;  /* 0x0000000406007981 */ /* 0x000ea2000c2e1900 */
[----:B------:R-:W-:-:S03]  /*0190*/  IADD3 R21, R14, 0x800, RZ ;  /* 0x000008000e157810 */ /* 0x000fc60007ffe0ff */
[----:B------:R-:W-:-:S04]  /*01a0*/  IMAD.WIDE R4, R19, R15, c[0x0][0x160] ;  /* 0x0000580013047625 */ /* 0x000fc800078e020f */
[----:B------:R-:W-:Y:S02]  /*01b0*/  IMAD.WIDE R10, R21, R15, c[0x0][0x160] ;  /* 0x00005800150a7625 */ /* 0x000fe400078e020f */
[----:B------:R-:W3:Y:S04]  /*01c0*/  LDG.E.EL R4, [R4.64] ;  /* 0x0000000404047981 */ /* 0x000ee8000c2e1900 */
[----:B------:R-:W4:Y:S01]  /*01d0*/  LDG.E.EL R10, [R10.64] ;  /* 0x000000040a0a7981 */ /* 0x000f22000c2e1900 */
[C---:B--2---:R-:W-:Y:S01]  /*01e0*/  PRMT R2, R0.reuse, 0x7632, R2 ;  /* 0x0000763200027816 */ /* 0x044fe20000000002 */
[----:B------:R-:W-:-:S04]  /*01f0*/  IMAD.U32 R3, R0, 0x10000, RZ ;  /* 0x0001000000037824 */ /* 0x000fc800078e00ff */
[----:B------:R-:W-:Y:S01]  /*0200*/  IMAD.U32 R9, R2, 0x10000, RZ ;  /* 0x0001000002097824 */ /* 0x000fe200078e00ff */
[C---:B---3--:R-:W-:Y:S01]  /*0210*/  PRMT R12, R4.reuse, 0x7632, R12 ;  /* 0x00007632040c7816 */ /* 0x048fe2000000000c */
[----:B------:R-:W-:-:S04]  /*0220*/  IMAD.U32 R20, R4, 0x10000, RZ ;  /* 0x0001000004147824 */ /* 0x000fc800078e00ff */
[----:B------:R-:W-:Y:S01]  /*0230*/  IMAD.U32 R12, R12, 0x10000, RZ ;  /* 0x000100000c0c7824 */ /* 0x000fe200078e00ff */
[C---:B----4-:R-:W-:Y:S01]  /*0240*/  PRMT R13, R10.reuse, 0x7632, R13 ;  /* 0x000076320a0d7816 */ /* 0x050fe2000000000d */
[----:B------:R-:W-:Y:S02]  /*0250*/  FADD R2, -R3, R20 ;  /* 0x0000001403027221 */ /* 0x000fe40000000100 */
[----:B------:R-:W-:Y:S01]  /*0260*/  FADD R0, -R9, R12 ;  /* 0x0000000c09007221 */ /* 0x000fe20000000100 */
[----:B------:R-:W-:Y:S01]  /*0270*/  IMAD.U32 R4, R10, 0x10000, RZ ;  /* 0x000100000a047824 */ /* 0x000fe200078e00ff */
[----:B------:R-:W-:Y:S01]  /*0280*/  FFMA R3, R2, 0.5, R3 ;  /* 0x3f00000002037823 */ /* 0x000fe20000000003 */
[----:B------:R-:W-:Y:S01]  /*0290*/  IMAD.U32 R10, R13, 0x10000, RZ ;  /* 0x000100000d0a7824 */ /* 0x000fe200078e00ff */
[----:B------:R-:W-:Y:S02]  /*02a0*/  FFMA R9, R0, 0.5, R9 ;  /* 0x3f00000000097823 */ /* 0x000fe40000000009 */
[----:B------:R-:W-:-:S02]  /*02b0*/  FADD R24, -R3, R4 ;  /* 0x0000000403187221 */ /* 0x000fc40000000100 */
[----:B------:R-:W-:Y:S01]  /*02c0*/  FADD R22, -R9, R10 ;  /* 0x0000000a09167221 */ /* 0x000fe20000000100 */
[----:B------:R-:W-:Y:S01]  /*02d0*/  FADD R5, R12, -R9 ;  /* 0x800000090c057221 */ /* 0x000fe20000000000 */
[--C-:B------:R-:W-:Y:S01]  /*02e0*/  FADD R11, R20, -R3.reuse ;  /* 0x80000003140b7221 */ /* 0x100fe20000000000 */
[----:B------:R-:W-:Y:S01]  /*02f0*/  FFMA R13, R24, 0.3333333432674407959, R3 ;  /* 0x3eaaaaab180d7823 */ /* 0x000fe20000000003 */
[----:B------:R-:W-:Y:S01]  /*0300*/  FFMA R12, R22, 0.3333333432674407959, R9 ;  /* 0x3eaaaaab160c7823 */ /* 0x000fe20000000009 */
[----:B------:R-:W-:Y:S01]  /*0310*/  FFMA R5, R0, R5, RZ ;  /* 0x0000000500057223 */ /* 0x000fe200000000ff */
[----:B------:R-:W-:Y:S01]  /*0320*/  FFMA R11, R2, R11, RZ ;  /* 0x0000000b020b7223 */ /* 0x000fe200000000ff */
[----:B------:R-:W-:Y:S01]  /*0330*/  FADD R4, R4, -R13 ;  /* 0x8000000d04047221 */ /* 0x000fe20000000000 */
[----:B------:R-:W-:-:S03]  /*0340*/  FADD R10, R10, -R12 ;  /* 0x8000000c0a0a7221 */ /* 0x000fc60000000000 */
[----:B------:R-:W-:Y:S01]  /*0350*/  FFMA R4, R24, R4, R11 ;  /* 0x0000000418047223 */ /* 0x000fe2000000000b */
[----:B------:R-:W-:Y:S01]  /*0360*/  FFMA R5, R22, R10, R5 ;  /* 0x0000000a16057223 */ /* 0x000fe20000000005 */
[----:B------:R-:W-:Y:S01]  /*0370*/  IMAD.MOV.U32 R9, RZ, RZ, 0x40400000 ;  /* 0x40400000ff097424 */ /* 0x000fe200078e00ff */
[--C-:B------:R-:W-:Y:S01]  /*0380*/  SHF.R.S32.HI R3, RZ, 0x1f, R19.reuse ;  /* 0x0000001fff037819 */ /* 0x100fe20000011413 */
[----:B------:R-:W-:Y:S01]  /*0390*/  IMAD.MOV.U32 R2, RZ, RZ, R19 ;  /* 0x000000ffff027224 */ /* 0x000fe200078e0013 */
[----:B------:R-:W-:Y:S01]  /*03a0*/  FADD R10, R5, R4 ;  /* 0x00000004050a7221 */ /* 0x000fe20000000000 */
[--C-:B------:R-:W-:Y:S01]  /*03b0*/  SHF.R.S32.HI R5, RZ, 0x1f, R21.reuse ;  /* 0x0000001fff057819 */ /* 0x100fe20000011415 */
[----:B------:R-:W-:Y:S02]  /*03c0*/  IMAD.MOV.U32 R4, RZ, RZ, R21 ;  /* 0x000000ffff047224 */ /* 0x000fe400078e0015 */
.L_x_1:
[----:B------:R-:W-:Y:S05]  /*03d0*/  BSYNC B0 ;  /* 0x0000000000007941 */ /* 0x000fea0003800000 */
.L_x_0:
[----:B------:R-:W-:Y:S01]  /*03e0*/  FADD R19, R9, R9 ;  /* 0x0000000909137221 */ /* 0x000fe20000000000 */
[----:B------:R-:W-:-:S03]  /*03f0*/  FADD R12, R12, -R13 ;  /* 0x8000000d0c0c7221 */ /* 0x000fc60000000000 */
[C---:B------:R-:W-:Y:S01]  /*0400*/  FMUL R0, R19.reuse, 0.25 ;  /* 0x3e80000013007820 */ /* 0x040fe20000400000 */
[C---:B------:R-:W-:Y:S01]  /*0410*/  FSETP.GEU.AND P2, PT, |R19|.reuse, 1.175494350822287508e-38, PT ;  /* 0x008000001300780b */ /* 0x040fe20003f4e200 */
[----:B------:R-:W0:Y:S01]  /*0420*/  SHFL.BFLY PT, R26, R19, 0x10, 0x1f ;  /* 0x0e001f00131a7f89 */ /* 0x000e2200000e0000 */
[----:B------:R-:W-:-:S04]  /*0430*/  FSETP.GT.AND P0, PT, |R19|, 8.50705917302346158658e+37, PT ;  /* 0x7e8000001300780b */ /* 0x000fc80003f04200 */
[----:B------:R-:W-:Y:S01]  /*0440*/  FSEL R21, R0, R19, P0 ;  /* 0x0000001300157208 */ /* 0x000fe20000000000 */
[----:B------:R-:W-:-:S05]  /*0450*/  FMUL R0, R9, 0.25 ;  /* 0x3e80000009007820 */ /* 0x000fca0000400000 */
[----:B------:R-:W-:Y:S01]  /*0460*/  FSEL R22, R0, R9, P0 ;  /* 0x0000000900167208 */ /* 0x000fe20000000000 */
[----:B------:R-:W-:-:S04]  /*0470*/  @!P2 FMUL R21, R21, 16777216 ;  /* 0x4b8000001515a820 */ /* 0x000fc80000400000 */
[----:B------:R-:W-:Y:S01]  /*0480*/  @!P2 FMUL R22, R22, 16777216 ;  /* 0x4b8000001616a820 */ /* 0x000fe20000400000 */
[C---:B------:R-:W-:Y:S01]  /*0490*/  FSETP.NEU.AND P2, PT, R19.reuse, RZ, PT ;  /* 0x000000ff1300720b */ /* 0x040fe20003f4d000 */
[----:B------:R-:W1:Y:S01]  /*04a0*/  MUFU.RCP R21, R21 ;  /* 0x0000001500157308 */ /* 0x000e620000001000 */
[----:B0-----:R-:W-:-:S04]  /*04b0*/  FADD R0, R19, R26 ;  /* 0x0000001a13007221 */ /* 0x001fc80000000000 */
[C---:B------:R-:W-:Y:S01]  /*04c0*/  FMUL R23, R0.reuse, 0.25 ;  /* 0x3e80000000177820 */ /* 0x040fe20000400000 */
[C---:B------:R-:W-:Y:S01]  /*04d0*/  FSETP.GEU.AND P3, PT, |R0|.reuse, 1.175494350822287508e-38, PT ;  /* 0x008000000000780b */ /* 0x040fe20003f6e200 */
[----:B------:R-:W0:Y:S01]  /*04e0*/  SHFL.BFLY PT, R25, R0, 0x8, 0x1f ;  /* 0x0d001f0000197f89 */ /* 0x000e2200000e0000 */
[----:B------:R-:W-:Y:S01]  /*04f0*/  FSETP.GT.AND P0, PT, |R0|, 8.50705917302346158658e+37, PT ;  /* 0x7e8000000000780b */ /* 0x000fe20003f04200 */
[----:B-1----:R-:W-:-:S03]  /*0500*/  FMUL R22, R21, R22 ;  /* 0x0000001615167220 */ /* 0x002fc60000400000 */
[----:B------:R-:W-:Y:S02]  /*0510*/  FSEL R23, R23, R0, P0 ;  /* 0x0000000017177208 */ /* 0x000fe40000000000 */
[----:B------:R-:W-:Y:S01]  /*0520*/  FSEL R21, R22, RZ, P2 ;  /* 0x000000ff16157208 */ /* 0x000fe20001000000 */
[----:B------:R-:W-:Y:S01]  /*0530*/  FMUL R22, R12, R12 ;  /* 0x0000000c0c167220 */ /* 0x000fe20000400000 */
[----:B------:R-:W-:-:S03]  /*0540*/  FSETP.NEU.AND P2, PT, R0, RZ, PT ;  /* 0x000000ff0000720b */ /* 0x000fc60003f4d000 */
[----:B------:R-:W-:Y:S01]  /*0550*/  @!P3 FMUL R23, R23, 16777216 ;  /* 0x4b8000001717b820 */ /* 0x000fe20000400000 */
[----:B------:R-:W-:Y:S01]  /*0560*/  FFMA R13, R12, R21, R13 ;  /* 0x000000150c0d7223 */ /* 0x000fe2000000000d */
[----:B------:R-:W-:Y:S01]  /*0570*/  FMUL R22, R22, R9 ;  /* 0x0000000916167220 */ /* 0x000fe20000400000 */
[----:B------:R-:W-:-:S03]  /*0580*/  @P0 FMUL R26, R26, 0.25 ;  /* 0x3e8000001a1a0820 */ /* 0x000fc60000400000 */
[----:B------:R-:W1:Y:S01]  /*0590*/  MUFU.RCP R23, R23 ;  /* 0x0000001700177308 */ /* 0x000e620000001000 */
[----:B------:R-:W2:Y:S01]  /*05a0*/  SHFL.BFLY PT, R24, R13, 0x10, 0x1f ;  /* 0x0e001f000d187f89 */ /* 0x000ea200000e0000 */
[----:B------:R-:W-:Y:S01]  /*05b0*/  FFMA R22, R21, R22, R10 ;  /* 0x0000001615167223 */ /* 0x000fe2000000000a */
[----:B------:R-:W-:Y:S01]  /*05c0*/  @!P3 FMUL R26, R26, 16777216 ;  /* 0x4b8000001a1ab820 */ /* 0x000fe20000400000 */
[----:B0-----:R-:W-:-:S03]  /*05d0*/  FADD R12, R0, R25 ;  /* 0x00000019000c7221 */ /* 0x001fc60000000000 */
[----:B------:R-:W0:Y:S01]  /*05e0*/  SHFL.BFLY PT, R21, R22, 0x10, 0x1f ;  /* 0x0e001f0016157f89 */ /* 0x000e2200000e0000 */
[C---:B------:R-:W-:Y:S01]  /*05f0*/  FMUL R27, R12.reuse, 0.25 ;  /* 0x3e8000000c1b7820 */ /* 0x040fe20000400000 */
[C---:B------:R-:W-:Y:S02]  /*0600*/  FSETP.GEU.AND P3, PT, |R12|.reuse, 1.175494350822287508e-38, PT ;  /* 0x008000000c00780b */ /* 0x040fe40003f6e200 */
[----:B------:R-:W3:Y:S01]  /*0610*/  SHFL.BFLY PT, R29, R12, 0x4, 0x1f ;  /* 0x0c801f000c1d7f89 */ /* 0x000ee200000e0000 */
[----:B------:R-:W-:Y:S01]  /*0620*/  FSETP.GT.AND P0, PT, |R12|, 8.50705917302346158658e+37, PT ;  /* 0x7e8000000c00780b */ /* 0x000fe20003f04200 */
[----:B-1----:R-:W-:-:S03]  /*0630*/  FMUL R26, R23, R26 ;  /* 0x0000001a171a7220 */ /* 0x002fc60000400000 */
[----:B------:R-:W-:Y:S02]  /*0640*/  FSEL R27, R27, R12, P0 ;  /* 0x0000000c1b1b7208 */ /* 0x000fe40000000000 */
[----:B------:R-:W-:Y:S02]  /*0650*/  FSEL R26, R26, RZ, P2 ;  /* 0x000000ff1a1a7208 */ /* 0x000fe40001000000 */
[----:B------:R-:W-:Y:S02]  /*0660*/  FSETP.NEU.AND P2, PT, R12, RZ, PT ;  /* 0x000000ff0c00720b */ /* 0x000fe40003f4d000 */
[----:B------:R-:W-:Y:S01]  /*0670*/  @!P3 FMUL R27, R27, 16777216 ;  /* 0x4b8000001b1bb820 */ /* 0x000fe20000400000 */
[----:B--2---:R-:W-:Y:S02]  /*0680*/  FADD R24, -R13, R24 ;  /* 0x000000180d187221 */ /* 0x004fe40000000100 */
[----:B------:R-:W-:Y:S01]  /*0690*/  @P0 FMUL R25, R25, 0.25 ;  /* 0x3e80000019190820 */ /* 0x000fe20000400000 */
[----:B------:R-:W1:Y:S01]  /*06a0*/  MUFU.RCP R30, R27 ;  /* 0x0000001b001e7308 */ /* 0x000e620000001000 */
[C---:B------:R-:W-:Y:S01]  /*06b0*/  FMUL R28, R24.reuse, R24 ;  /* 0x00000018181c7220 */ /* 0x040fe20000400000 */
[----:B------:R-:W-:Y:S01]  /*06c0*/  FFMA R24, R24, R26, R13 ;  /* 0x0000001a18187223 */ /* 0x000fe2000000000d */
[----:B0-----:R-:W-:Y:S01]  /*06d0*/  FADD R21, R22, R21 ;  /* 0x0000001516157221 */ /* 0x001fe20000000000 */
[----:B------:R-:W-:Y:S01]  /*06e0*/  @!P3 FMUL R25, R25, 16777216 ;  /* 0x4b8000001919b820 */ /* 0x000fe20000400000 */
[----:B------:R-:W-:-:S02]  /*06f0*/  FMUL R28, R19, R28 ;  /* 0x0000001c131c7220 */ /* 0x000fc40000400000 */
[----:B------:R-:W0:Y:S01]  /*0700*/  SHFL.BFLY PT, R19, R24, 0x8, 0x1f ;  /* 0x0d001f0018137f89 */ /* 0x000e2200000e0000 */
[----:B---3--:R-:W-:Y:S01]  /*0710*/  FADD R13, R12, R29 ;  /* 0x0000001d0c0d7221 */ /* 0x008fe20000000000 */
[----:B------:R-:W-:-:S03]  /*0720*/  FFMA R21, R26, R28, R21 ;  /* 0x0000001c1a157223 */ /* 0x000fc60000000015 */
[C---:B------:R-:W-:Y:S01]  /*0730*/  FMUL R26, R13.reuse, 0.25 ;  /* 0x3e8000000d1a7820 */ /* 0x040fe20000400000 */
[C---:B------:R-:W-:Y:S01]  /*0740*/  FSETP.GEU.AND P3, PT, |R13|.reuse, 1.175494350822287508e-38, PT ;  /* 0x008000000d00780b */ /* 0x040fe20003f6e200 */
[----:B------:R-:W2:Y:S01]  /*0750*/  SHFL.BFLY PT, R22, R21, 0x8, 0x1f ;  /* 0x0d001f0015167f89 */ /* 0x000ea200000e0000 */
[C---:B------:R-:W-:Y:S01]  /*0760*/  FSETP.GT.AND P0, PT, |R13|.reuse, 8.50705917302346158658e+37, PT ;  /* 0x7e8000000d00780b */ /* 0x040fe20003f04200 */
[----:B-1----:R-:W-:Y:S02]  /*0770*/  FMUL R30, R30, R25 ;  /* 0x000000191e1e7220 */ /* 0x002fe40000400000 */
[----:B------:R-:W1:Y:S01]  /*0780*/  SHFL.BFLY PT, R28, R13, 0x2, 0x1f ;  /* 0x0c401f000d1c7f89 */ /* 0x000e6200000e0000 */
[----:B------:R-:W-:Y:S02]  /*0790*/  FSEL R26, R26, R13, P0 ;  /* 0x0000000d1a1a7208 */ /* 0x000fe40000000000 */
[----:B------:R-:W-:Y:S02]  /*07a0*/  FSEL R30, R30, RZ, P2 ;  /* 0x000000ff1e1e7208 */ /* 0x000fe40001000000 */
[----:B------:R-:W-:-:S03]  /*07b0*/  FSETP.NEU.AND P2, PT, R13, RZ, PT ;  /* 0x000000ff0d00720b */ /* 0x000fc60003f4d000 */
[----:B------:R-:W-:Y:S02]  /*07c0*/  @!P3 FMUL R26, R26, 16777216 ;  /* 0x4b8000001a1ab820 */ /* 0x000fe40000400000 */
[----:B------:R-:W-:Y:S01]  /*07d0*/  @P0 FMUL R29, R29, 0.25 ;  /* 0x3e8000001d1d0820 */ /* 0x000fe20000400000 */
[----:B0-----:R-:W-:-:S03]  /*07e0*/  FADD R19, -R24, R19 ;  /* 0x0000001318137221 */ /* 0x001fc60000000100 */
[----:B------:R-:W0:Y:S01]  /*07f0*/  MUFU.RCP R26, R26 ;  /* 0x0000001a001a7308 */ /* 0x000e220000001000 */
[----:B------:R-:W-:Y:S01]  /*0800*/  @!P3 FMUL R29, R29, 16777216 ;  /* 0x4b8000001d1db820 */ /* 0x000fe20000400000 */
[C---:B------:R-:W-:Y:S01]  /*0810*/  FMUL R23, R19.reuse, R19 ;  /* 0x0000001313177220 */ /* 0x040fe20000400000 */
[----:B------:R-:W-:Y:S01]  /*0820*/  FFMA R24, R19, R30, R24 ;  /* 0x0000001e13187223 */ /* 0x000fe20000000018 */
[----:B--2---:R-:W-:Y:S02]  /*0830*/  FADD R21, R21, R22 ;  /* 0x0000001615157221 */ /* 0x004fe40000000000 */
[----:B------:R-:W-:Y:S02]  /*0840*/  FMUL R23, R0, R23 ;  /* 0x0000001700177220 */ /* 0x000fe40000400000 */
[----:B------:R-:W2:Y:S01]  /*0850*/  SHFL.BFLY PT, R25, R24, 0x4, 0x1f ;  /* 0x0c801f0018197f89 */ /* 0x000ea200000e0000 */
[----:B-1----:R-:W-:Y:S01]  /*0860*/  FADD R19, R13, R28 ;  /* 0x0000001c0d137221 */ /* 0x002fe20000000000 */
[----:B------:R-:W-:-:S03]  /*0870*/  FFMA R21, R30, R23, R21 ;  /* 0x000000171e157223 */ /* 0x000fc60000000015 */
[C---:B------:R-:W-:Y:S01]  /*0880*/  FMUL R22, R19.reuse, 0.25 ;  /* 0x3e80000013167820 */ /* 0x040fe20000400000 */
[C---:B------:R-:W-:Y:S01]  /*0890*/  FSETP.GEU.AND P3, PT, |R19|.reuse, 1.175494350822287508e-38, PT ;  /* 0x008000001300780b */ /* 0x040fe20003f6e200 */
[----:B------:R-:W1:Y:S01]  /*08a0*/  SHFL.BFLY PT, R0, R21, 0x4, 0x1f ;  /* 0x0c801f0015007f89 */ /* 0x000e6200000e0000 */
[----:B0-----:R-:W-:Y:S01]  /*08b0*/  FMUL R29, R26, R29 ;  /* 0x0000001d1a1d7220 */ /* 0x001fe20000400000 */
[----:B------:R-:W-:Y:S02]  /*08c0*/  FSETP.GT.AND P0, PT, |R19|, 8.50705917302346158658e+37, PT ;  /* 0x7e8000001300780b */ /* 0x000fe40003f04200 */
[----:B------:R-:W0:Y:S02]  /*08d0*/  SHFL.BFLY PT, R26, R19, 0x1, 0x1f ;  /* 0x0c201f00131a7f89 */ /* 0x000e2400000e0000 */
[----:B------:R-:W-:Y:S02]  /*08e0*/  FSEL R29, R29, RZ, P2 ;  /* 0x000000ff1d1d7208 */ /* 0x000fe40001000000 */
[----:B------:R-:W-:-:S05]  /*08f0*/  FSEL R22, R22, R19, P0 ;  /* 0x0000001316167208 */ /* 0x000fca0000000000 */
[----:B------:R-:W-:Y:S02]  /*0900*/  @!P3 FMUL R22, R22, 16777216 ;  /* 0x4b8000001616b820 */ /* 0x000fe40000400000 */
[----:B------:R-:W-:Y:S01]  /*0910*/  @P0 FMUL R28, R28, 0.25 ;  /* 0x3e8000001c1c0820 */ /* 0x000fe20000400000 */
[----:B------:R-:W-:Y:S01]  /*0920*/  FSETP.NEU.AND P0, PT, R19, RZ, PT ;  /* 0x000000ff1300720b */ /* 0x000fe20003f0d000 */
[----:B--2---:R-:W-:Y:S02]  /*0930*/  FADD R25, -R24, R25 ;  /* 0x0000001918197221 */ /* 0x004fe40000000100 */
[----:B------:R-:W-:Y:S01]  /*0940*/  @!P3 FMUL R28, R28, 16777216 ;  /* 0x4b8000001c1cb820 */ /* 0x000fe20000400000 */
[----:B------:R-:W-:Y:S01]  /*0950*/  ISETP.GE.AND P3, PT, R16, 0x20, PT ;  /* 0x000000201000780c */ /* 0x000fe20003f66270 */
[C---:B------:R-:W-:Y:S01]  /*0960*/  FMUL R23, R25.reuse, R25 ;  /* 0x0000001919177220 */ /* 0x040fe20000400000 */
[----:B------:R-:W-:Y:S01]  /*0970*/  FFMA R24, R25, R29, R24 ;  /* 0x0000001d19187223 */ /* 0x000fe20000000018 */
[----:B-1----:R-:W-:-:S02]  /*0980*/  FADD R0, R21, R0 ;  /* 0x0000000015007221 */ /* 0x002fc40000000000 */
[----:B------:R-:W-:Y:S01]  /*0990*/  FMUL R23, R12, R23 ;  /* 0x000000170c177220 */ /* 0x000fe20000400000 */
[----:B------:R-:W1:Y:S01]  /*09a0*/  MUFU.RCP R25, R22 ;  /* 0x0000001600197308 */ /* 0x000e620000001000 */
[----:B------:R-:W2:Y:S01]  /*09b0*/  SHFL.BFLY PT, R21, R24, 0x2, 0x1f ;  /* 0x0c401f0018157f89 */ /* 0x000ea200000e0000 */
[----:B0-----:R-:W-:Y:S01]  /*09c0*/  FADD R30, R19, R26 ;  /* 0x0000001a131e7221 */ /* 0x001fe20000000000 */
[----:B------:R-:W-:-:S03]  /*09d0*/  FFMA R0, R29, R23, R0 ;  /* 0x000000171d007223 */ /* 0x000fc60000000000 */
[C---:B------:R-:W-:Y:S01]  /*09e0*/  FMUL R27, R30.reuse, 0.25 ;  /* 0x3e8000001e1b7820 */ /* 0x040fe20000400000 */
[----:B------:R-:W-:Y:S01]  /*09f0*/  FSETP.GEU.AND P2, PT, |R30|, 1.175494350822287508e-38, PT ;  /* 0x008000001e00780b */ /* 0x000fe20003f4e200 */
[----:B------:R-:W0:Y:S01]  /*0a00*/  SHFL.BFLY PT, R23, R0, 0x2, 0x1f ;  /* 0x0c401f0000177f89 */ /* 0x000e2200000e0000 */
[----:B-1----:R-:W-:-:S05]  /*0a10*/  FMUL R25, R25, R28 ;  /* 0x0000001c19197220 */ /* 0x002fca0000400000 */
[----:B------:R-:W-:Y:S02]  /*0a20*/  FSEL R25, R25, RZ, P0 ;  /* 0x000000ff19197208 */ /* 0x000fe40000000000 */
[----:B------:R-:W-:Y:S01]  /*0a30*/  FSETP.GT.AND P0, PT, |R30|, 8.50705917302346158658e+37, PT ;  /* 0x7e8000001e00780b */ /* 0x000fe20003f04200 */
[----:B--2---:R-:W-:-:S03]  /*0a40*/  FADD R21, -R24, R21 ;  /* 0x0000001518157221 */ /* 0x004fc60000000100 */
[----:B------:R-:W-:Y:S01]  /*0a50*/  FSEL R27, R27, R30, P0 ;  /* 0x0000001e1b1b7208 */ /* 0x000fe20000000000 */
[C---:B------:R-:W-:Y:S01]  /*0a60*/  FMUL R12, R21.reuse, R21 ;  /* 0x00000015150c7220 */ /* 0x040fe20000400000 */
[----:B------:R-:W-:Y:S01]  /*0a70*/  FFMA R24, R21, R25, R24 ;  /* 0x0000001915187223 */ /* 0x000fe20000000018 */
[----:B------:R-:W-:Y:S01]  /*0a80*/  SHF.R.U32.HI R21, RZ, 0x5, R16 ;  /* 0x00000005ff157819 */ /* 0x000fe20000011610 */
[----:B0-----:R-:W-:Y:S01]  /*0a90*/  FADD R0, R0, R23 ;  /* 0x0000001700007221 */ /* 0x001fe20000000000 */
[----:B------:R-:W-:Y:S01]  /*0aa0*/  FMUL R12, R13, R12 ;  /* 0x0000000c0d0c7220 */ /* 0x000fe20000400000 */
[----:B------:R-:W-:Y:S01]  /*0ab0*/  @!P2 FMUL R27, R27, 16777216 ;  /* 0x4b8000001b1ba820 */ /* 0x000fe20000400000 */
[----:B------:R-:W0:Y:S02]  /*0ac0*/  SHFL.BFLY PT, R13, R24, 0x1, 0x1f ;  /* 0x0c201f00180d7f89 */ /* 0x000e2400000e0000 */
[----:B------:R-:W-:Y:S01]  /*0ad0*/  @P0 FMUL R26, R26, 0.25 ;  /* 0x3e8000001a1a0820 */ /* 0x000fe20000400000 */
[----:B------:R-:W-:Y:S01]  /*0ae0*/  FFMA R12, R25, R12, R0 ;  /* 0x0000000c190c7223 */ /* 0x000fe20000000000 */
[----:B------:R-:W-:Y:S01]  /*0af0*/  FSETP.NEU.AND P0, PT, R30, RZ, PT ;  /* 0x000000ff1e00720b */ /* 0x000fe20003f0d000 */
[----:B------:R-:W1:Y:S01]  /*0b00*/  MUFU.RCP R27, R27 ;  /* 0x0000001b001b7308 */ /* 0x000e620000001000 */
[----:B------:R-:W-:-:S02]  /*0b10*/  @!P2 FMUL R26, R26, 16777216 ;  /* 0x4b8000001a1aa820 */ /* 0x000fc40000400000 */
[----:B------:R-:W2:Y:S01]  /*0b20*/  SHFL.BFLY PT, R23, R12, 0x1, 0x1f ;  /* 0x0c201f000c177f89 */ /* 0x000ea200000e0000 */
[C---:B------:R-:W-:Y:S02]  /*0b30*/  LOP3.LUT P2, RZ, R16.reuse, 0x1f, RZ, 0xc0, !PT ;  /* 0x0000001f10ff7812 */ /* 0x040fe4000784c0ff */
[----:B------:R-:W-:Y:S02]  /*0b40*/  LOP3.LUT R0, R16, 0x200, RZ, 0xc0, !PT ;  /* 0x0000020010007812 */ /* 0x000fe400078ec0ff */
[----:B------:R-:W-:-:S04]  /*0b50*/  LOP3.LUT R25, R21, 0xf, RZ, 0xc0, !PT ;  /* 0x0000000f15197812 */ /* 0x000fc800078ec0ff */
[----:B------:R-:W-:Y:S01]  /*0b60*/  LEA.HI R25, R0, R25, RZ, 0x1b ;  /* 0x0000001900197211 */ /* 0x000fe200078fd8ff */
[----:B-1----:R-:W-:-:S04]  /*0b70*/  FMUL R26, R27, R26 ;  /* 0x0000001a1b1a7220 */ /* 0x002fc80000400000 */
[----:B------:R-:W-:Y:S01]  /*0b80*/  @!P2 STS [R25.X4+0x100], R30 ;  /* 0x0001001e1900a388 */ /* 0x000fe20000004800 */
[----:B0-----:R-:W-:Y:S01]  /*0b90*/  FADD R13, -R24, R13 ;  /* 0x0000000d180d7221 */ /* 0x001fe20000000100 */
[----:B------:R-:W-:-:S03]  /*0ba0*/  FSEL R26, R26, RZ, P0 ;  /* 0x000000ff1a1a7208 */ /* 0x000fc60000000000 */
[----:B------:R-:W-:Y:S01]  /*0bb0*/  FMUL R22, R13, R13 ;  /* 0x0000000d0d167220 */ /* 0x000fe20000400000 */
[----:B--2---:R-:W-:-:S03]  /*0bc0*/  FADD R23, R12, R23 ;  /* 0x000000170c177221 */ /* 0x004fc60000000000 */
[----:B------:R-:W-:Y:S01]  /*0bd0*/  FMUL R22, R19, R22 ;  /* 0x0000001613167220 */ /* 0x000fe20000400000 */
[----:B------:R-:W-:-:S03]  /*0be0*/  FFMA R28, R13, R26, R24 ;  /* 0x0000001a0d1c7223 */ /* 0x000fc60000000018 */
[----:B------:R-:W-:Y:S02]  /*0bf0*/  FFMA R22, R26, R22, R23 ;  /* 0x000000161a167223 */ /* 0x000fe40000000017 */
[----:B------:R-:W-:Y:S04]  /*0c00*/  @!P2 STS [R25.X4], R28 ;  /* 0x0000001c1900a388 */ /* 0x000fe80000004800 */
[----:B------:R-:W-:Y:S04]  /*0c10*/  @!P2 STS [R25.X4+0x80], R22 ;  /* 0x000080161900a388 */ /* 0x000fe80000004800 */
[----:B------:R-:W-:Y:S06]  /*0c20*/  BAR.SYNC.DEFER_BLOCKING 0x0 ;  /* 0x0000000000007b1d */ /* 0x000fec0000010000 */
[----:B------:R-:W0:Y:S04]  /*0c30*/  @!P3 LDS R9, [R16.X4+0x100] ;  /* 0x000100001009b984 */ /* 0x000e280000004800 */
[----:B------:R-:W1:Y:S04]  /*0c40*/  @!P3 LDS R10, [R16.X4] ;  /* 0x00000000100ab984 */ /* 0x000e680000004800 */
[----:B------:R-:W2:Y:S04]  /*0c50*/  @!P3 LDS R11, [R16.X4+0x80] ;  /* 0x00008000100bb984 */ /* 0x000ea80000004800 */
[----:B0-----:R-:W0:Y:S04]  /*0c60*/  SHFL.BFLY PT, R24, R9, 0x8, 0x1f ;  /* 0x0d001f0009187f89 */ /* 0x001e2800000e0000 */
[----:B-1----:R-:W1:Y:S04]  /*0c70*/  SHFL.BFLY PT, R13, R10, 0x8, 0x1f ;  /* 0x0d001f000a0d7f89 */ /* 0x002e6800000e0000 */
[----:B--2---:R-:W2:Y:S01]  /*0c80*/  SHFL.BFLY PT, R22, R11, 0x8, 0x1f ;  /* 0x0d001f000b167f89 */ /* 0x004ea200000e0000 */
[----:B0-----:R-:W-:-:S04]  /*0c90*/  FADD R19, R9, R24 ;  /* 0x0000001809137221 */ /* 0x001fc80000000000 */
[C---:B------:R-:W-:Y:S01]  /*0ca0*/  FMUL R12, R19.reuse, 0.25 ;  /* 0x3e800000130c7820 */ /* 0x040fe20000400000 */
[C---:B------:R-:W-:Y:S01]  /*0cb0*/  FSETP.GEU.AND P3, PT, |R19|.reuse, 1.175494350822287508e-38, PT ;  /* 0x008000001300780b */ /* 0x040fe20003f6e200 */
[----:B------:R-:W0:Y:S01]  /*0cc0*/  SHFL.BFLY PT, R28, R19, 0x4, 0x1f ;  /* 0x0c801f00131c7f89 */ /* 0x000e2200000e0000 */
[----:B------:R-:W-:Y:S01]  /*0cd0*/  FSETP.GT.AND P0, PT, |R19|, 8.50705917302346158658e+37, PT ;  /* 0x7e8000001300780b */ /* 0x000fe20003f04200 */
[----:B-1----:R-:W-:Y:S01]  /*0ce0*/  FADD R13, -R10, R13 ;  /* 0x0000000d0a0d7221 */ /* 0x002fe20000000100 */
[----:B--2---:R-:W-:Y:S02]  /*0cf0*/  FADD R11, R11, R22 ;  /* 0x000000160b0b7221 */ /* 0x004fe40000000000 */
[----:B------:R-:W-:Y:S01]  /*0d00*/  FSEL R23, R12, R19, P0 ;  /* 0x000000130c177208 */ /* 0x000fe20000000000 */
[----:B------:R-:W-:-:S04]  /*0d10*/  FMUL R26, R13, R13 ;  /* 0x0000000d0d1a7220 */ /* 0x000fc80000400000 */
[----:B------:R-:W-:Y:S02]  /*0d20*/  FMUL R26, R9, R26 ;  /* 0x0000001a091a7220 */ /* 0x000fe40000400000 */
[----:B------:R-:W-:Y:S02]  /*0d30*/  @!P3 FMUL R23, R23, 16777216 ;  /* 0x4b8000001717b820 */ /* 0x000fe40000400000 */
[----:B------:R-:W-:-:S04]  /*0d40*/  @P0 FMUL R24, R24, 0.25 ;  /* 0x3e80000018180820 */ /* 0x000fc80000400000 */
[----:B------:R-:W1:Y:S01]  /*0d50*/  MUFU.RCP R23, R23 ;  /* 0x0000001700177308 */ /* 0x000e620000001000 */
[----:B------:R-:W-:Y:S01]  /*0d60*/  @!P3 FMUL R24, R24, 16777216 ;  /* 0x4b8000001818b820 */ /* 0x000fe20000400000 */
[C---:B------:R-:W-:Y:S01]  /*0d70*/  FSETP.NEU.AND P3, PT, R19.reuse, RZ, PT ;  /* 0x000000ff1300720b */ /* 0x040fe20003f6d000 */
[----:B0-----:R-:W-:-:S04]  /*0d80*/  FADD R12, R19, R28 ;  /* 0x0000001c130c7221 */ /* 0x001fc80000000000 */
[C---:B------:R-:W-:Y:S01]  /*0d90*/  FMUL R25, R12.reuse, 0.25 ;  /* 0x3e8000000c197820 */ /* 0x040fe20000400000 */
[C---:B------:R-:W-:Y:S02]  /*0da0*/  FSETP.GEU.AND P4, PT, |R12|.reuse, 1.175494350822287508e-38, PT ;  /* 0x008000000c00780b */ /* 0x040fe40003f8e200 */
[----:B------:R-:W-:Y:S01]  /*0db0*/  FSETP.GT.AND P0, PT, |R12|, 8.50705917302346158658e+37, PT ;  /* 0x7e8000000c00780b */ /* 0x000fe20003f04200 */
[----:B-1----:R-:W-:-:S03]  /*0dc0*/  FMUL R24, R23, R24 ;  /* 0x0000001817187220 */ /* 0x002fc60000400000 */
[----:B------:R-:W-:Y:S01]  /*0dd0*/  FSEL R25, R25, R12, P0 ;  /* 0x0000000c19197208 */ /* 0x000fe20000000000 */
[----:B------:R-:W0:Y:S01]  /*0de0*/  SHFL.BFLY PT, R23, R12, 0x2, 0x1f ;  /* 0x0c401f000c177f89 */ /* 0x000e2200000e0000 */
[----:B------:R-:W-:Y:S02]  /*0df0*/  FSEL R24, R24, RZ, P3 ;  /* 0x000000ff18187208 */ /* 0x000fe40001800000 */
[----:B------:R-:W-:-:S03]  /*0e00*/  FSETP.NEU.AND P3, PT, R12, RZ, PT ;  /* 0x000000ff0c00720b */ /* 0x000fc60003f6d000 */
[----:B------:R-:W-:Y:S01]  /*0e10*/  @!P4 FMUL R25, R25, 16777216 ;  /* 0x4b8000001919c820 */ /* 0x000fe20000400000 */
[----:B------:R-:W-:Y:S01]  /*0e20*/  FFMA R10, R13, R24, R10 ;  /* 0x000000180d0a7223 */ /* 0x000fe2000000000a */
[----:B------:R-:W-:Y:S01]  /*0e30*/  FFMA R11, R24, R26, R11 ;  /* 0x0000001a180b7223 */ /* 0x000fe2000000000b */
[----:B------:R-:W-:-:S03]  /*0e40*/  @P0 FMUL R28, R28, 0.25 ;  /* 0x3e8000001c1c0820 */ /* 0x000fc60000400000 */
[----:B------:R-:W1:Y:S01]  /*0e50*/  MUFU.RCP R25, R25 ;  /* 0x0000001900197308 */ /* 0x000e620000001000 */
[----:B------:R-:W2:Y:S01]  /*0e60*/  SHFL.BFLY PT, R9, R10, 0x4, 0x1f ;  /* 0x0c801f000a097f89 */ /* 0x000ea200000e0000 */
[----:B------:R-:W-:-:S03]  /*0e70*/  @!P4 FMUL R28, R28, 16777216 ;  /* 0x4b8000001c1cc820 */ /* 0x000fc60000400000 */
[----:B------:R-:W3:Y:S01]  /*0e80*/  SHFL.BFLY PT, R22, R11, 0x4, 0x1f ;  /* 0x0c801f000b167f89 */ /* 0x000ee200000e0000 */
[----:B0-----:R-:W-:Y:S01]  /*0e90*/  FADD R13, R12, R23 ;  /* 0x000000170c0d7221 */ /* 0x001fe20000000000 */
[----:B-1----:R-:W-:-:S04]  /*0ea0*/  FMUL R28, R25, R28 ;  /* 0x0000001c191c7220 */ /* 0x002fc80000400000 */
[C---:B------:R-:W-:Y:S01]  /*0eb0*/  FSETP.GEU.AND P4, PT, |R13|.reuse, 1.175494350822287508e-38, PT ;  /* 0x008000000d00780b */ /* 0x040fe20003f8e200 */
[C---:B------:R-:W-:Y:S01]  /*0ec0*/  FMUL R24, R13.reuse, 0.25 ;  /* 0x3e8000000d187820 */ /* 0x040fe20000400000 */
[----:B------:R-:W-:Y:S01]  /*0ed0*/  FSETP.GT.AND P0, PT, |R13|, 8.50705917302346158658e+37, PT ;  /* 0x7e8000000d00780b */ /* 0x000fe20003f04200 */
[----:B------:R-:W0:Y:S01]  /*0ee0*/  SHFL.BFLY PT, R26, R13, 0x1, 0x1f ;  /* 0x0c201f000d1a7f89 */ /* 0x000e2200000e0000 */
[----:B------:R-:W-:Y:S02]  /*0ef0*/  FSEL R28, R28, RZ, P3 ;  /* 0x000000ff1c1c7208 */ /* 0x000fe40001800000 */
[----:B------:R-:W-:Y:S01]  /*0f00*/  FSEL R25, R24, R13, P0 ;  /* 0x0000000d18197208 */ /* 0x000fe20000000000 */
[----:B--2---:R-:W-:-:S04]  /*0f10*/  FADD R9, -R10, R9 ;  /* 0x000000090a097221 */ /* 0x004fc80000000100 */
[C---:B------:R-:W-:Y:S01]  /*0f20*/  FMUL R24, R9.reuse, R9 ;  /* 0x0000000909187220 */ /* 0x040fe20000400000 */
[----:B------:R-:W-:Y:S01]  /*0f30*/  FFMA R9, R9, R28, R10 ;  /* 0x0000001c09097223 */ /* 0x000fe2000000000a */
[----:B---3--:R-:W-:Y:S01]  /*0f40*/  FADD R11, R11, R22 ;  /* 0x000000160b0b7221 */ /* 0x008fe20000000000 */
[----:B------:R-:W-:Y:S01]  /*0f50*/  @!P4 FMUL R25, R25, 16777216 ;  /* 0x4b8000001919c820 */ /* 0x000fe20000400000 */
[----:B------:R-:W-:Y:S01]  /*0f60*/  FMUL R24, R19, R24 ;  /* 0x0000001813187220 */ /* 0x000fe20000400000 */
[----:B------:R-:W-:Y:S01]  /*0f70*/  @P0 FMUL R23, R23, 0.25 ;  /* 0x3e80000017170820 */ /* 0x000fe20000400000 */
[----:B------:R-:W1:Y:S01]  /*0f80*/  SHFL.BFLY PT, R10, R9, 0x2, 0x1f ;  /* 0x0c401f00090a7f89 */ /* 0x000e6200000e0000 */
[----:B------:R-:W-:Y:S01]  /*0f90*/  FSETP.NEU.AND P0, PT, R13, RZ, PT ;  /* 0x000000ff0d00720b */ /* 0x000fe20003f0d000 */
[----:B------:R-:W-:Y:S01]  /*0fa0*/  FFMA R11, R28, R24, R11 ;  /* 0x000000181c0b7223 */ /* 0x000fe2000000000b */
[----:B------:R-:W-:Y:S01]  /*0fb0*/  @!P4 FMUL R23, R23, 16777216 ;  /* 0x4b8000001717c820 */ /* 0x000fe20000400000 */
[----:B------:R-:W2:Y:S03]  /*0fc0*/  MUFU.RCP R24, R25 ;  /* 0x0000001900187308 */ /* 0x000ea60000001000 */
[----:B------:R-:W3:Y:S01]  /*0fd0*/  SHFL.BFLY PT, R22, R11, 0x2, 0x1f ;  /* 0x0c401f000b167f89 */ /* 0x000ee200000e0000 */
[----:B0-----:R-:W-:-:S04]  /*0fe0*/  FADD R27, R13, R26 ;  /* 0x0000001a0d1b7221 */ /* 0x001fc80000000000 */
[C---:B------:R-:W-:Y:S01]  /*0ff0*/  FMUL R28, R27.reuse, 0.25 ;  /* 0x3e8000001b1c7820 */ /* 0x040fe20000400000 */
[----:B------:R-:W-:Y:S01]  /*1000*/  FSETP.GEU.AND P3, PT, |R27|, 1.175494350822287508e-38, PT ;  /* 0x008000001b00780b */ /* 0x000fe20003f6e200 */
[----:B--2---:R-:W-:Y:S01]  /*1010*/  FMUL R24, R24, R23 ;  /* 0x0000001718187220 */ /* 0x004fe20000400000 */
[----:B-1----:R-:W-:-:S04]  /*1020*/  FADD R10, -R9, R10 ;  /* 0x0000000a090a7221 */ /* 0x002fc80000000100 */
[----:B------:R-:W-:Y:S02]  /*1030*/  FSEL R24, R24, RZ, P0 ;  /* 0x000000ff18187208 */ /* 0x000fe40000000000 */
[----:B------:R-:W-:Y:S01]  /*1040*/  FSETP.GT.AND P0, PT, |R27|, 8.50705917302346158658e+37, PT ;  /* 0x7e8000001b00780b */ /* 0x000fe20003f04200 */
[C---:B------:R-:W-:Y:S02]  /*1050*/  FMUL R19, R10.reuse, R10 ;  /* 0x0000000a0a137220 */ /* 0x040fe40000400000 */
[----:B------:R-:W-:Y:S01]  /*1060*/  FFMA R9, R10, R24, R9 ;  /* 0x000000180a097223 */ /* 0x000fe20000000009 */
[----:B---3--:R-:W-:Y:S01]  /*1070*/  FADD R11, R11, R22 ;  /* 0x000000160b0b7221 */ /* 0x008fe20000000000 */
[----:B------:R-:W-:Y:S01]  /*1080*/  FMUL R19, R12, R19 ;  /* 0x000000130c137220 */ /* 0x000fe20000400000 */
[----:B------:R-:W-:Y:S02]  /*1090*/  FSEL R28, R28, R27, P0 ;  /* 0x0000001b1c1c7208 */ /* 0x000fe40000000000 */
[----:B------:R-:W0:Y:S01]  /*10a0*/  SHFL.BFLY PT, R10, R9, 0x1, 0x1f ;  /* 0x0c201f00090a7f89 */ /* 0x000e2200000e0000 */
[----:B------:R-:W-:Y:S01]  /*10b0*/  FFMA R11, R24, R19, R11 ;  /* 0x00000013180b7223 */ /* 0x000fe2000000000b */
[----:B------:R-:W-:Y:S01]  /*10c0*/  IMAD.MOV.U32 R24, RZ, RZ, RZ ;  /* 0x000000ffff187224 */ /* 0x000fe200078e00ff */
[----:B------:R-:W-:-:S02]  /*10d0*/  @!P3 FMUL R28, R28, 16777216 ;  /* 0x4b8000001c1cb820 */ /* 0x000fc40000400000 */
[----:B------:R-:W-:Y:S01]  /*10e0*/  @P0 FMUL R26, R26, 0.25 ;  /* 0x3e8000001a1a0820 */ /* 0x000fe20000400000 */
[----:B------:R-:W1:Y:S01]  /*10f0*/  SHFL.BFLY PT, R12, R11, 0x1, 0x1f ;  /* 0x0c201f000b0c7f89 */ /* 0x000e6200000e0000 */
[----:B------:R-:W2:Y:S01]  /*1100*/  MUFU.RCP R19, R28 ;  /* 0x0000001c00137308 */ /* 0x000ea20000001000 */
[----:B------:R-:W-:Y:S01]  /*1110*/  LOP3.LUT P0, RZ, R16, 0xf, RZ, 0xc0, !PT ;  /* 0x0000000f10ff7812 */ /* 0x000fe2000780c0ff */
[----:B------:R-:W-:Y:S01]  /*1120*/  @!P3 FMUL R26, R26, 16777216 ;  /* 0x4b8000001a1ab820 */ /* 0x000fe20000400000 */
[----:B------:R-:W-:Y:S02]  /*1130*/  FSETP.NEU.AND P3, PT, R27, RZ, PT ;  /* 0x000000ff1b00720b */ /* 0x000fe40003f6d000 */
[----:B------:R-:W-:Y:S01]  /*1140*/  ISETP.LT.AND P0, PT, R16, 0x20, !P0 ;  /* 0x000000201000780c */ /* 0x000fe20004701270 */
[----:B--2---:R-:W-:Y:S01]  /*1150*/  FMUL R19, R19, R26 ;  /* 0x0000001a13137220 */ /* 0x004fe20000400000 */
[----:B0-----:R-:W-:-:S11]  /*1160*/  FADD R10, -R9, R10 ;  /* 0x0000000a090a7221 */ /* 0x001fd60000000100 */
[----:B------:R-:W-:Y:S01]  /*1170*/  @P0 STS [R16.X4+0x100], R27 ;  /* 0x0001001b10000388 */ /* 0x000fe20000004800 */
[C---:B------:R-:W-:Y:S01]  /*1180*/  FMUL R22, R10.reuse, R10 ;  /* 0x0000000a0a167220 */ /* 0x040fe20000400000 */
[----:B------:R-:W-:Y:S01]  /*1190*/  FSEL R19, R19, RZ, P3 ;  /* 0x000000ff13137208 */ /* 0x000fe20001800000 */
[----:B-1----:R-:W-:Y:S02]  /*11a0*/  FADD R12, R11, R12 ;  /* 0x0000000c0b0c7221 */ /* 0x002fe40000000000 */
[----:B------:R-:W-:Y:S02]  /*11b0*/  FMUL R22, R13, R22 ;  /* 0x000000160d167220 */ /* 0x000fe40000400000 */
[----:B------:R-:W-:Y:S02]  /*11c0*/  FFMA R9, R10, R19, R9 ;  /* 0x000000130a097223 */ /* 0x000fe40000000009 */
[----:B------:R-:W-:-:S03]  /*11d0*/  FFMA R19, R19, R22, R12 ;  /* 0x0000001613137223 */ /* 0x000fc6000000000c */
[----:B------:R0:W-:Y:S04]  /*11e0*/  @P0 STS [R16.X4], R9 ;  /* 0x0000000910000388 */ /* 0x0001e80000004800 */
[----:B------:R-:W-:Y:S04]  /*11f0*/  @P0 STS [R16.X4+0x80], R19 ;  /* 0x0000801310000388 */ /* 0x000fe80000004800 */
[----:B------:R-:W-:Y:S06]  /*1200*/  BAR.SYNC.DEFER_BLOCKING 0x0 ;  /* 0x0000000000007b1d */ /* 0x000fec0000010000 */
[----:B------:R1:W2:Y:S01]  /*1210*/  @!P1 LDG.E.EF R24, [R6.64] ;  /* 0x0000000406189981 */ /* 0x0002a2000c0e1900 */
[----:B------:R-:W-:Y:S01]  /*1220*/  LOP3.LUT R28, R16, 0x3ff, RZ, 0xc0, !PT ;  /* 0x000003ff101c7812 */ /* 0x000fe200078ec0ff */
[----:B------:R-:W-:-:S04]  /*1230*/  IMAD.MOV.U32 R11, RZ, RZ, 0x4 ;  /* 0x00000004ff0b7424 */ /* 0x000fc800078e00ff */
[----:B------:R-:W-:-:S04]  /*1240*/  IMAD.WIDE.U32 R12, R28, R15, c[0x0][0x170] ;  /* 0x00005c001c0c7625 */ /* 0x000fc800078e000f */
[----:B------:R-:W-:Y:S01]  /*1250*/  IMAD.WIDE.U32 R10, R28, R11, c[0x0][0x168] ;  /* 0x00005a001c0a7625 */ /* 0x000fe200078e000b */
[----:B------:R-:W3:Y:S04]  /*1260*/  LDG.E.EL.U16 R30, [R12.64+0x1800] ;  /* 0x001800040c1e7981 */ /* 0x000ee8000c2e1500 */
[----:B------:R-:W4:Y:S04]  /*1270*/  LDG.E.EL.U16 R32, [R12.64] ;  /* 0x000000040c207981 */ /* 0x000f28000c2e1500 */
[----:B------:R-:W5:Y:S04]  /*1280*/  LDG.E.EL R26, [R10.64+0x3000] ;  /* 0x003000040a1a7981 */ /* 0x000f68000c2e1900 */
[----:B------:R-:W5:Y:S01]  /*1290*/  LDG.E.EL R31, [R10.64] ;  /* 0x000000040a1f7981 */ /* 0x000f62000c2e1900 */
[----:B0-----:R-:W-:Y:S01]  /*12a0*/  SHF.R.U32.HI R9, RZ, 0x3, R0 ;  /* 0x00000003ff097819 */ /* 0x001fe20000011600 */
[----:B-1----:R-:W-:-:S02]  /*12b0*/  IMAD.MOV.U32 R6, RZ, RZ, 0x39aaaaab ;  /* 0x39aaaaabff067424 */ /* 0x002fc400078e00ff */
[----:B------:R-:W-:Y:S02]  /*12c0*/  IMAD.SHL.U32 R7, R16, 0x4, RZ ;  /* 0x0000000410077824 */ /* 0x000fe400078e00ff */
[----:B------:R-:W0:Y:S01]  /*12d0*/  LDS R19, [R9+0x80] ;  /* 0x0000800009137984 */ /* 0x000e220000000800 */
[----:B------:R-:W-:Y:S02]  /*12e0*/  IMAD.SHL.U32 R28, R28, 0x2, RZ ;  /* 0x000000021c1c7824 */ /* 0x000fe400078e00ff */
[----:B------:R-:W-:Y:S01]  /*12f0*/  IMAD.SHL.U32 R40, R2, 0x2, RZ ;  /* 0x0000000202287824 */ /* 0x000fe200078e00ff */
[----:B------:R-:W1:Y:S01]  /*1300*/  LDS R22, [R9] ;  /* 0x0000000009167984 */ /* 0x000e620000000800 */
[----:B0-----:R-:W-:Y:S01]  /*1310*/  FFMA R19, R19, R6, 9.9999999747524270788e-07 ;  /* 0x358637bd13137423 */ /* 0x001fe20000000006 */
[----:B------:R-:W-:Y:S02]  /*1320*/  LOP3.LUT R6, R18, 0x7fc, R7, 0xf8, !PT ;  /* 0x000007fc12067812 */ /* 0x000fe400078ef807 */
[----:B------:R-:W-:Y:S01]  /*1330*/  LOP3.LUT R7, R7, 0x7fc, RZ, 0xc0, !PT ;  /* 0x000007fc07077812 */ /* 0x000fe200078ec0ff */
[----:B------:R-:W0:Y:S04]  /*1340*/  MUFU.RSQ R23, R19 ;  /* 0x0000001300177308 */ /* 0x000e280000001400 */
[----:B------:R-:W-:Y:S01]  /*1350*/  IMAD R7, R6, 0x2, R7 ;  /* 0x0000000206077824 */ /* 0x000fe200078e0207 */
[----:B------:R-:W-:Y:S01]  /*1360*/  BAR.SYNC.DEFER_BLOCKING 0x0 ;  /* 0x0000000000007b1d */ /* 0x000fe20000010000 */
[C---:B--2---:R-:W-:Y:S01]  /*1370*/  PRMT R25, R24.reuse, 0x7632, R25 ;  /* 0x0000763218197816 */ /* 0x044fe20000000019 */
[----:B------:R-:W-:-:S02]  /*1380*/  IMAD.U32 R27, R24, 0x10000, RZ ;  /* 0x00010000181b7824 */ /* 0x000fc400078e00ff */
[----:B------:R-:W-:Y:S02]  /*1390*/  IMAD.SHL.U32 R24, R7, 0x2, RZ ;  /* 0x0000000207187824 */ /* 0x000fe400078e00ff */
[----:B------:R-:W-:Y:S01]  /*13a0*/  IMAD.U32 R29, R25, 0x10000, RZ ;  /* 0x00010000191d7824 */ /* 0x000fe200078e00ff */
[----:B-1----:R-:W-:Y:S01]  /*13b0*/  FADD R6, -R22, R27 ;  /* 0x0000001b16067221 */ /* 0x002fe20000000100 */
[----:B------:R-:W-:Y:S02]  /*13c0*/  LOP3.LUT R25, R8, 0x7fe, RZ, 0xc0, !PT ;  /* 0x000007fe08197812 */ /* 0x000fe400078ec0ff */
[----:B------:R-:W-:Y:S01]  /*13d0*/  FADD R34, -R22, R29 ;  /* 0x0000001d16227221 */ /* 0x000fe20000000100 */
[C---:B0-----:R-:W-:Y:S01]  /*13e0*/  FMUL R9, R23.reuse, R6 ;  /* 0x0000000617097220 */ /* 0x041fe20000400000 */
[----:B---3--:R-:W-:Y:S01]  /*13f0*/  IMAD.U32 R7, R30, 0x10000, RZ ;  /* 0x000100001e077824 */ /* 0x008fe200078e00ff */
[----:B------:R-:W-:Y:S01]  /*1400*/  SHF.R.U32.HI R8, RZ, 0x8, R8 ;  /* 0x00000008ff087819 */ /* 0x000fe20000011608 */
[----:B------:R-:W-:Y:S01]  /*1410*/  FMUL R19, R23, R34 ;  /* 0x0000002217137220 */ /* 0x000fe20000400000 */
[C---:B------:R-:W-:Y:S01]  /*1420*/  IMAD.SHL.U32 R29, R25.reuse, 0x2, RZ ;  /* 0x00000002191d7824 */ /* 0x040fe200078e00ff */
[----:B------:R-:W-:Y:S01]  /*1430*/  STS [R24], R9 ;  /* 0x0000000918007388 */ /* 0x000fe20000000800 */
[----:B----4-:R-:W-:Y:S01]  /*1440*/  IMAD.U32 R32, R32, 0x10000, RZ ;  /* 0x0001000020207824 */ /* 0x010fe200078e00ff */
[----:B------:R-:W-:Y:S01]  /*1450*/  LOP3.LUT R8, R8, 0x4, RZ, 0xc0, !PT ;  /* 0x0000000408087812 */ /* 0x000fe200078ec0ff */
[----:B------:R-:W-:Y:S01]  /*1460*/  IMAD R25, R25, 0x4, R29 ;  /* 0x0000000419197824 */ /* 0x000fe200078e021d */
[----:B------:R0:W-:Y:S01]  /*1470*/  STS [R24+0xc], R19 ;  /* 0x00000c1318007388 */ /* 0x0001e20000000800 */
[----:B-----5:R-:W-:-:S03]  /*1480*/  FADD R7, R26, R7 ;  /* 0x000000071a077221 */ /* 0x020fc60000000000 */
[----:B------:R-:W-:Y:S01]  /*1490*/  BAR.SYNC.DEFER_BLOCKING 0x0 ;  /* 0x0000000000007b1d */ /* 0x000fe20000010000 */
[----:B------:R-:W-:Y:S01]  /*14a0*/  FADD R32, R31, R32 ;  /* 0x000000201f207221 */ /* 0x000fe20000000000 */
[----:B------:R-:W-:Y:S01]  /*14b0*/  FADD R7, R7, 1 ;  /* 0x3f80000007077421 */ /* 0x000fe20000000000 */
[----:B------:R-:W-:Y:S01]  /*14c0*/  IMAD.IADD R29, R8, 0x1, R29 ;  /* 0x00000001081d7824 */ /* 0x000fe200078e021d */
[----:B------:R-:W-:Y:S02]  /*14d0*/  LEA R8, P0, R14, c[0x0][0x178], 0x1 ;  /* 0x00005e000e087a11 */ /* 0x000fe400078008ff */
[----:B0-----:R-:W-:Y:S02]  /*14e0*/  SHF.R.S32.HI R19, RZ, 0x1f, R14 ;  /* 0x0000001fff137819 */ /* 0x001fe4000001140e */
[----:B------:R-:W-:Y:S01]  /*14f0*/  IADD3 R30, P3, R40, c[0x0][0x160], RZ ;  /* 0x00005800281e7a10 */ /* 0x000fe20007f7e0ff */
[----:B------:R-:W0:Y:S04]  /*1500*/  LDS R6, [R25+0x4] ;  /* 0x0000040019067984 */ /* 0x000e280000000800 */
[----:B------:R-:W1:Y:S01]  /*1510*/  LDS R27, [R25] ;  /* 0x00000000191b7984 */ /* 0x000e620000000800 */
[C-C-:B0-----:R-:W-:Y:S01]  /*1520*/  FFMA R26, R7.reuse, R6, R32.reuse ;  /* 0x00000006071a7223 */ /* 0x141fe20000000020 */
[----:B-1----:R-:W-:Y:S01]  /*1530*/  FFMA R27, R7, R27, R32 ;  /* 0x0000001b071b7223 */ /* 0x002fe20000000020 */
[----:B------:R-:W-:-:S04]  /*1540*/  SHF.L.U64.HI R7, R2, 0x1, R3 ;  /* 0x0000000102077819 */ /* 0x000fc80000010203 */
[----:B------:R-:W-:Y:S01]  /*1550*/  F2FP.BF16.PACK_AB R6, R26, R27 ;  /* 0x0000001b1a06723e */ /* 0x000fe200000010ff */
[----:B------:R-:W-:Y:S01]  /*1560*/  BAR.SYNC.DEFER_BLOCKING 0x0 ;  /* 0x0000000000007b1d */ /* 0x000fe20000010000 */
[----:B------:R-:W-:Y:S02]  /*1570*/  IADD3.X R31, R7, c[0x0][0x164], RZ, P3, !PT ;  /* 0x00005900071f7a10 */ /* 0x000fe40001ffe4ff */
[----:B------:R-:W-:-:S03]  /*1580*/  PRMT R9, R6, 0x7632, R9 ;  /* 0x0000763206097816 */ /* 0x000fc60000000009 */
[----:B------:R0:W-:Y:S04]  /*1590*/  STS.U16 [R28], R6 ;  /* 0x000000061c007388 */ /* 0x0001e80000000400 */
[----:B------:R1:W-:Y:S04]  /*15a0*/  STS.U16 [R28+0x804], R9 ;  /* 0x000804091c007388 */ /* 0x0003e80000000400 */
[----:B------:R-:W-:Y:S01]  /*15b0*/  BAR.SYNC.DEFER_BLOCKING 0x0 ;  /* 0x0000000000007b1d */ /* 0x000fe20000010000 */
[----:B0-----:R-:W-:Y:S01]  /*15c0*/  IMAD.MOV.U32 R6, RZ, RZ, RZ ;  /* 0x000000ffff067224 */ /* 0x001fe200078e00ff */
[----:B-1----:R-:W-:-:S04]  /*15d0*/  LEA.HI.X R9, R14, c[0x0][0x17c], R19, 0x1, P0 ;  /* 0x00005f000e097a11 */ /* 0x002fc800000f0c13 */
[----:B------:R-:W0:Y:S04]  /*15e0*/  LDS R33, [R29] ;  /* 0x000000001d217984 */ /* 0x000e280000000800 */
[----:B0-----:R0:W-:Y:S04]  /*15f0*/  @!P1 STG.E [R8.64], R33 ;  /* 0x0000002108009986 */ /* 0x0011e8000c101904 */
[----:B------:R-:W2:Y:S04]  /*1600*/  @!P1 LDG.E.EF R6, [R30.64] ;  /* 0x000000041e069981 */ /* 0x000ea8000c0e1900 */
[----:B------:R-:W3:Y:S04]  /*1610*/  LDG.E.EL.U16 R36, [R12.64+0x2000] ;  /* 0x002000040c247981 */ /* 0x000ee8000c2e1500 */
[----:B------:R-:W4:Y:S04]  /*1620*/  LDG.E.EL.U16 R39, [R12.64+0x800] ;  /* 0x000800040c277981 */ /* 0x000f28000c2e1500 */
[----:B------:R-:W5:Y:S04]  /*1630*/  LDG.E.EL R34, [R10.64+0x4000] ;  /* 0x004000040a227981 */ /* 0x000f68000c2e1900 */
[----:B------:R-:W5:Y:S04]  /*1640*/  LDG.E.EL R38, [R10.64+0x1000] ;  /* 0x001000040a267981 */ /* 0x000f68000c2e1900 */
[----:B------:R-:W-:Y:S01]  /*1650*/  BAR.SYNC.DEFER_BLOCKING 0x0 ;  /* 0x0000000000007b1d */ /* 0x000fe20000010000 */
[C---:B--2---:R-:W-:Y:S01]  /*1660*/  PRMT R32, R6.reuse, 0x7632, R32 ;  /* 0x0000763206207816 */ /* 0x044fe20000000020 */
[----:B------:R-:W-:-:S02]  /*1670*/  IMAD.U32 R35, R6, 0x10000, RZ ;  /* 0x0001000006237824 */ /* 0x000fc400078e00ff */
[----:B---3--:R-:W-:Y:S02]  /*1680*/  IMAD.U32 R31, R36, 0x10000, RZ ;  /* 0x00010000241f7824 */ /* 0x008fe400078e00ff */
[----:B------:R-:W-:Y:S01]  /*1690*/  FADD R6, -R22, R35 ;  /* 0x0000002316067221 */ /* 0x000fe20000000100 */
[----:B------:R-:W-:Y:S02]  /*16a0*/  IMAD.U32 R37, R32, 0x10000, RZ ;  /* 0x0001000020257824 */ /* 0x000fe400078e00ff */
[----:B----4-:R-:W-:Y:S01]  /*16b0*/  IMAD.U32 R39, R39, 0x10000, RZ ;  /* 0x0001000027277824 */ /* 0x010fe200078e00ff */
[C---:B0-----:R-:W-:Y:S01]  /*16c0*/  FMUL R33, R23.reuse, R6 ;  /* 0x0000000617217220 */ /* 0x041fe20000400000 */
[----:B------:R-:W-:Y:S01]  /*16d0*/  FADD R32, -R22, R37 ;  /* 0x0000002516207221 */ /* 0x000fe20000000100 */
[----:B------:R-:W-:Y:S01]  /*16e0*/  IMAD.MOV.U32 R36, RZ, RZ, RZ ;  /* 0x000000ffff247224 */ /* 0x000fe200078e00ff */
[----:B-----5:R-:W-:Y:S01]  /*16f0*/  FADD R31, R34, R31 ;  /* 0x0000001f221f7221 */ /* 0x020fe20000000000 */
[----:B------:R-:W-:Y:S01]  /*1700*/  SHF.L.U64.HI R34, R4, 0x1, R5 ;  /* 0x0000000104227819 */ /* 0x000fe20000010205 */
[----:B------:R-:W-:Y:S01]  /*1710*/  FMUL R35, R23, R32 ;  /* 0x0000002017237220 */ /* 0x000fe20000400000 */
[----:B------:R-:W-:Y:S01]  /*1720*/  STS [R24], R33 ;  /* 0x0000002118007388 */ /* 0x000fe20000000800 */
[----:B------:R-:W-:Y:S01]  /*1730*/  FADD R38, R38, R39 ;  /* 0x0000002726267221 */ /* 0x000fe20000000000 */
[----:B------:R-:W-:-:S02]  /*1740*/  FADD R31, R31, 1 ;  /* 0x3f8000001f1f7421 */ /* 0x000fc40000000000 */
[----:B------:R0:W-:Y:S04]  /*1750*/  STS [R24+0xc], R35 ;  /* 0x00000c2318007388 */ /* 0x0001e80000000800 */
[----:B------:R-:W-:Y:S01]  /*1760*/  BAR.SYNC.DEFER_BLOCKING 0x0 ;  /* 0x0000000000007b1d */ /* 0x000fe20000010000 */
[----:B0-----:R-:W-:-:S05]  /*1770*/  IMAD.SHL.U32 R35, R4, 0x2, RZ ;  /* 0x0000000204237824 */ /* 0x001fca00078e00ff */
[----:B------:R-:W-:Y:S01]  /*1780*/  IADD3 R30, P3, R35, c[0x0][0x160], RZ ;  /* 0x00005800231e7a10 */ /* 0x000fe20007f7e0ff */
[----:B------:R-:W0:Y:S04]  /*1790*/  LDS R32, [R25] ;  /* 0x0000000019207984 */ /* 0x000e280000000800 */
[----:B------:R-:W1:Y:S01]  /*17a0*/  LDS R37, [R25+0x4] ;  /* 0x0000040019257984 */ /* 0x000e620000000800 */
[C-C-:B0-----:R-:W-:Y:S01]  /*17b0*/  FFMA R32, R31.reuse, R32, R38.reuse ;  /* 0x000000201f207223 */ /* 0x141fe20000000026 */
[----:B-1----:R-:W-:Y:S02]  /*17c0*/  FFMA R33, R31, R37, R38 ;  /* 0x000000251f217223 */ /* 0x002fe40000000026 */
[----:B------:R-:W-:Y:S03]  /*17d0*/  BAR.SYNC.DEFER_BLOCKING 0x0 ;  /* 0x0000000000007b1d */ /* 0x000fe60000010000 */
[----:B------:R-:W-:-:S04]  /*17e0*/  F2FP.BF16.PACK_AB R6, R33, R32 ;  /* 0x000000202106723e */ /* 0x000fc800000010ff */
[C---:B------:R-:W-:Y:S02]  /*17f0*/  PRMT R31, R6.reuse, 0x7610, R31 ;  /* 0x00007610061f7816 */ /* 0x040fe4000000001f */
[----:B------:R-:W-:Y:S02]  /*1800*/  PRMT R38, R6, 0x7632, R38 ;  /* 0x0000763206267816 */ /* 0x000fe40000000026 */
[----:B------:R-:W-:-:S04]  /*1810*/  IADD3 R6, P0, R40, c[0x0][0x178], RZ ;  /* 0x00005e0028067a10 */ /* 0x000fc80007f1e0ff */
[----:B------:R-:W-:Y:S01]  /*1820*/  IADD3.X R7, R7, c[0x0][0x17c], RZ, P0, !PT ;  /* 0x00005f0007077a10 */ /* 0x000fe200007fe4ff */
[----:B------:R0:W-:Y:S04]  /*1830*/  STS.U16 [R28], R31 ;  /* 0x0000001f1c007388 */ /* 0x0001e80000000400 */
[----:B------:R-:W-:Y:S04]  /*1840*/  STS.U16 [R28+0x804], R38 ;  /* 0x000804261c007388 */ /* 0x000fe80000000400 */
[----:B------:R-:W-:Y:S01]  /*1850*/  BAR.SYNC.DEFER_BLOCKING 0x0 ;  /* 0x0000000000007b1d */ /* 0x000fe20000010000 */
[----:B0-----:R-:W-:-:S05]  /*1860*/  IADD3.X R31, R34, c[0x0][0x164], RZ, P3, !PT ;  /* 0x00005900221f7a10 */ /* 0x001fca0001ffe4ff */
[----:B------:R-:W0:Y:S04]  /*1870*/  LDS R37, [R29] ;  /* 0x000000001d257984 */ /* 0x000e280000000800 */
[----:B0-----:R0:W-:Y:S04]  /*1880*/  @!P1 STG.E [R6.64], R37 ;  /* 0x0000002506009986 */ /* 0x0011e8000c101904 */
[----:B------:R-:W2:Y:S04]  /*1890*/  @!P1 LDG.E.EF R36, [R30.64] ;  /* 0x000000041e249981 */ /* 0x000ea8000c0e1900 */
[----:B------:R-:W3:Y:S04]  /*18a0*/  LDG.E.EL.U16 R42, [R12.64+0x2800] ;  /* 0x002800040c2a7981 */ /* 0x000ee8000c2e1500 */
[----:B------:R3:W4:Y:S04]  /*18b0*/  LDG.E.EL.U16 R44, [R12.64+0x1000] ;  /* 0x001000040c2c7981 */ /* 0x000728000c2e1500 */
[----:B------:R1:W5:Y:S04]  /*18c0*/  LDG.E.EL R40, [R10.64+0x5000] ;  /* 0x005000040a287981 */ /* 0x000368000c2e1900 */
[----:B------:R1:W5:Y:S01]  /*18d0*/  LDG.E.EL R43, [R10.64+0x2000] ;  /* 0x002000040a2b7981 */ /* 0x000362000c2e1900 */
[----:B------:R-:W-:-:S02]  /*18e0*/  FSETP.GT.AND P0, PT, R27, +INF , PT ;  /* 0x7f8000001b00780b */ /* 0x000fc40003f04000 */
[----:B------:R-:W-:Y:S02]  /*18f0*/  ISETP.GE.AND P3, PT, R17, 0x1010, PT ;  /* 0x000010101100780c */ /* 0x000fe40003f66270 */
[----:B-1----:R-:W-:Y:S02]  /*1900*/  FSEL R10, R27, +INF , !P0 ;  /* 0x7f8000001b0a7808 */ /* 0x002fe40004000000 */
[----:B------:R-:W-:Y:S02]  /*1910*/  FSETP.GT.AND P0, PT, R26, +INF , PT ;  /* 0x7f8000001a00780b */ /* 0x000fe40003f04000 */
[----:B------:R-:W-:Y:S02]  /*1920*/  FSEL R11, R10, +INF , !P3 ;  /* 0x7f8000000a0b7808 */ /* 0x000fe40005800000 */
[----:B------:R-:W-:Y:S02]  /*1930*/  FSEL R10, R26, +INF , !P0 ;  /* 0x7f8000001a0a7808 */ /* 0x000fe40004000000 */
[----:B------:R-:W-:-:S02]  /*1940*/  FSETP.NAN.AND P4, PT, R11, R11, PT ;  /* 0x0000000b0b00720b */ /* 0x000fc40003f88000 */
[----:B------:R-:W-:Y:S02]  /*1950*/  FSETP.GEU.AND P5, PT, R11, R32, PT ;  /* 0x000000200b00720b */ /* 0x000fe40003fae000 */
[----:B------:R-:W-:-:S04]  /*1960*/  FSEL R10, R10, +INF , !P3 ;  /* 0x7f8000000a0a7808 */ /* 0x000fc80005800000 */
[----:B------:R-:W-:-:S05]  /*1970*/  FSETP.NAN.AND P0, PT, R10, R10, PT ;  /* 0x0000000a0a00720b */ /* 0x000fca0003f08000 */
[----:B------:R-:W-:Y:S01]  /*1980*/  @!P4 FSEL R11, R11, R32, !P5 ;  /* 0x000000200b0bc208 */ /* 0x000fe20006800000 */
[----:B------:R-:W-:Y:S01]  /*1990*/  BAR.SYNC.DEFER_BLOCKING 0x0 ;  /* 0x0000000000007b1d */ /* 0x000fe20000010000 */
[----:B------:R-:W-:-:S06]  /*19a0*/  FSETP.GEU.AND P5, PT, R10, R33, PT ;  /* 0x000000210a00720b */ /* 0x000fcc0003fae000 */
[----:B------:R-:W-:Y:S02]  /*19b0*/  @!P0 FSEL R10, R10, R33, !P5 ;  /* 0x000000210a0a8208 */ /* 0x000fe40006800000 */
[C---:B--2---:R-:W-:Y:S01]  /*19c0*/  PRMT R38, R36.reuse, 0x7632, R38 ;  /* 0x0000763224267816 */ /* 0x044fe20000000026 */
[----:B------:R-:W-:Y:S02]  /*19d0*/  IMAD.U32 R39, R36, 0x10000, RZ ;  /* 0x0001000024277824 */ /* 0x000fe400078e00ff */
[----:B---3--:R-:W-:Y:S02]  /*19e0*/  IMAD.U32 R13, R42, 0x10000, RZ ;  /* 0x000100002a0d7824 */ /* 0x008fe400078e00ff */
[----:B------:R-:W-:Y:S01]  /*19f0*/  FADD R36, -R22, R39 ;  /* 0x0000002716247221 */ /* 0x000fe20000000100 */
[----:B------:R-:W-:Y:S02]  /*1a00*/  IMAD.U32 R41, R38, 0x10000, RZ ;  /* 0x0001000026297824 */ /* 0x000fe400078e00ff */
[----:B----4-:R-:W-:Y:S01]  /*1a10*/  IMAD.U32 R44, R44, 0x10000, RZ ;  /* 0x000100002c2c7824 */ /* 0x010fe200078e00ff */
[----:B0-----:R-:W-:Y:S01]  /*1a20*/  FMUL R37, R23, R36 ;  /* 0x0000002417257220 */ /* 0x001fe20000400000 */
[----:B------:R-:W-:Y:S01]  /*1a30*/  FADD R22, -R22, R41 ;  /* 0x0000002916167221 */ /* 0x000fe20000000100 */
[----:B-----5:R-:W-:-:S03]  /*1a40*/  FADD R13, R40, R13 ;  /* 0x0000000d280d7221 */ /* 0x020fc60000000000 */
[----:B------:R-:W-:Y:S01]  /*1a50*/  FMUL R23, R23, R22 ;  /* 0x0000001617177220 */ /* 0x000fe20000400000 */
[----:B------:R-:W-:Y:S01]  /*1a60*/  STS [R24], R37 ;  /* 0x0000002518007388 */ /* 0x000fe20000000800 */
[----:B------:R-:W-:Y:S01]  /*1a70*/  FSEL R22, R11, +INF , !P3 ;  /* 0x7f8000000b167808 */ /* 0x000fe20005800000 */
[----:B------:R-:W-:Y:S01]  /*1a80*/  FADD R43, R43, R44 ;  /* 0x0000002c2b2b7221 */ /* 0x000fe20000000000 */
[----:B------:R-:W-:Y:S01]  /*1a90*/  FADD R12, R13, 1 ;  /* 0x3f8000000d0c7421 */ /* 0x000fe20000000000 */
[----:B------:R-:W-:Y:S04]  /*1aa0*/  STS [R24+0xc], R23 ;  /* 0x00000c1718007388 */ /* 0x000fe80000000800 */
[----:B------:R-:W-:Y:S01]  /*1ab0*/  BAR.SYNC.DEFER_BLOCKING 0x0 ;  /* 0x0000000000007b1d */ /* 0x000fe20000010000 */
[----:B------:R-:W-:-:S02]  /*1ac0*/  FSETP.NAN.AND P4, PT, R22, R22, PT ;  /* 0x000000161600720b */ /* 0x000fc40003f88000 */
[----:B------:R-:W-:-:S04]  /*1ad0*/  FSEL R11, R10, +INF , !P3 ;  /* 0x7f8000000a0b7808 */ /* 0x000fc80005800000 */
[----:B------:R-:W-:Y:S01]  /*1ae0*/  FSETP.NAN.AND P0, PT, R11, R11, PT ;  /* 0x0000000b0b00720b */ /* 0x000fe20003f08000 */
[----:B------:R-:W0:Y:S04]  /*1af0*/  LDS R30, [R25] ;  /* 0x00000000191e7984 */ /* 0x000e280000000800 */
[----:B------:R-:W1:Y:S01]  /*1b00*/  LDS R31, [R25+0x4] ;  /* 0x00000400191f7984 */ /* 0x000e620000000800 */
[C-C-:B0-----:R-:W-:Y:S01]  /*1b10*/  FFMA R13, R12.reuse, R30, R43.reuse ;  /* 0x0000001e0c0d7223 */ /* 0x141fe2000000002b */
[----:B-1----:R-:W-:Y:S02]  /*1b20*/  FFMA R12, R12, R31, R43 ;  /* 0x0000001f0c0c7223 */ /* 0x002fe4000000002b */
[----:B------:R-:W-:Y:S02]  /*1b30*/  BAR.SYNC.DEFER_BLOCKING 0x0 ;  /* 0x0000000000007b1d */ /* 0x000fe40000010000 */
[----:B------:R-:W-:-:S04]  /*1b40*/  FSETP.GEU.AND P5, PT, R22, R13, PT ;  /* 0x0000000d1600720b */ /* 0x000fc80003fae000 */
[----:B------:R-:W-:Y:S02]  /*1b50*/  @!P4 FSEL R22, R22, R13, !P5 ;  /* 0x0000000d1616c208 */ /* 0x000fe40006800000 */
[CC--:B------:R-:W-:Y:S02]  /*1b60*/  FSETP.GEU.AND P4, PT, R11.reuse, R12.reuse, PT ;  /* 0x0000000c0b00720b */ /* 0x0c0fe40003f8e000 */
[----:B------:R-:W-:Y:S02]  /*1b70*/  FSEL R23, R22, +INF , !P3 ;  /* 0x7f80000016177808 */ /* 0x000fe40005800000 */
[----:B------:R-:W-:Y:S02]  /*1b80*/  @!P0 FSEL R11, R11, R12, !P4 ;  /* 0x0000000c0b0b8208 */ /* 0x000fe40006000000 */
[----:B------:R-:W-:Y:S01]  /*1b90*/  FSETP.NAN.AND P4, PT, R23, R23, PT ;  /* 0x000000171700720b */ /* 0x000fe20003f88000 */
[----:B------:R-:W0:Y:S01]  /*1ba0*/  SHFL.BFLY PT, R10, R23, 0x10, 0x1f ;  /* 0x0e001f00170a7f89 */ /* 0x000e2200000e0000 */
[----:B------:R-:W-:-:S04]  /*1bb0*/  FSEL R22, R11, +INF , !P3 ;  /* 0x7f8000000b167808 */ /* 0x000fc80005800000 */
[----:B------:R-:W-:Y:S01]  /*1bc0*/  FSETP.NAN.AND P0, PT, R22, R22, PT ;  /* 0x000000161600720b */ /* 0x000fe20003f08000 */
[----:B------:R-:W1:Y:S01]  /*1bd0*/  SHFL.BFLY PT, R11, R22, 0x10, 0x1f ;  /* 0x0e001f00160b7f89 */ /* 0x000e6200000e0000 */
[----:B0-----:R-:W-:-:S05]  /*1be0*/  FSETP.GEU.AND P5, PT, R23, R10, PT ;  /* 0x0000000a1700720b */ /* 0x001fca0003fae000 */
[----:B------:R-:W-:Y:S02]  /*1bf0*/  @!P4 FSEL R23, R23, R10, !P5 ;  /* 0x0000000a1717c208 */ /* 0x000fe40006800000 */
[----:B-1----:R-:W-:-:S03]  /*1c00*/  FSETP.GEU.AND P4, PT, R22, R11, PT ;  /* 0x0000000b1600720b */ /* 0x002fc60003f8e000 */
[----:B------:R-:W0:Y:S01]  /*1c10*/  SHFL.BFLY PT, R10, R23, 0x8, 0x1f ;  /* 0x0d001f00170a7f89 */ /* 0x000e2200000e0000 */
[----:B------:R-:W-:Y:S02]  /*1c20*/  @!P0 FSEL R22, R22, R11, !P4 ;  /* 0x0000000b16168208 */ /* 0x000fe40006000000 */
[----:B------:R-:W-:-:S03]  /*1c30*/  FSETP.NAN.AND P0, PT, R23, R23, PT ;  /* 0x000000171700720b */ /* 0x000fc60003f08000 */
[----:B------:R-:W1:Y:S01]  /*1c40*/  SHFL.BFLY PT, R11, R22, 0x8, 0x1f ;  /* 0x0d001f00160b7f89 */ /* 0x000e6200000e0000 */
[----:B0-----:R-:W-:Y:S02]  /*1c50*/  FSETP.GEU.AND P4, PT, R23, R10, PT ;  /* 0x0000000a1700720b */ /* 0x001fe40003f8e000 */
[----:B-1----:R-:W-:-:S11]  /*1c60*/  FSETP.GEU.AND P5, PT, R22, R11, PT ;  /* 0x0000000b1600720b */ /* 0x002fd60003fae000 */
[----:B------:R-:W-:Y:S02]  /*1c70*/  @P4 FSEL R23, R23, R10, P0 ;  /* 0x0000000a17174208 */ /* 0x000fe40000000000 */
[----:B------:R-:W-:-:S03]  /*1c80*/  FSETP.NAN.AND P0, PT, R22, R22, PT ;  /* 0x000000161600720b */ /* 0x000fc60003f08000 */
[----:B------:R-:W0:Y:S01]  /*1c90*/  SHFL.BFLY PT, R10, R23, 0x4, 0x1f ;  /* 0x0c801f00170a7f89 */ /* 0x000e2200000e0000 */
[----:B------:R-:W-:Y:S02]  /*1ca0*/  @P5 FSEL R22, R22, R11, P0 ;  /* 0x0000000b16165208 */ /* 0x000fe40000000000 */
[----:B------:R-:W-:-:S03]  /*1cb0*/  FSETP.NAN.AND P0, PT, R23, R23, PT ;  /* 0x000000171700720b */ /* 0x000fc60003f08000 */
[----:B------:R-:W1:Y:S01]  /*1cc0*/  SHFL.BFLY PT, R11, R22, 0x4, 0x1f ;  /* 0x0c801f00160b7f89 */ /* 0x000e6200000e0000 */
[----:B0-----:R-:W-:Y:S02]  /*1cd0*/  FSETP.GEU.AND P4, PT, R23, R10, PT ;  /* 0x0000000a1700720b */ /* 0x001fe40003f8e000 */
[----:B-1----:R-:W-:-:S11]  /*1ce0*/  FSETP.GEU.AND P5, PT, R22, R11, PT ;  /* 0x0000000b1600720b */ /* 0x002fd60003fae000 */
[----:B------:R-:W-:Y:S02]  /*1cf0*/  @P4 FSEL R23, R23, R10, P0 ;  /* 0x0000000a17174208 */ /* 0x000fe40000000000 */
[----:B------:R-:W-:Y:S02]  /*1d00*/  F2FP.BF16.PACK_AB R10, R12, R13 ;  /* 0x0000000d0c0a723e */ /* 0x000fe400000010ff */
[----:B------:R-:W-:Y:S01]  /*1d10*/  FSETP.NAN.AND P0, PT, R22, R22, PT ;  /* 0x000000161600720b */ /* 0x000fe20003f08000 */
[----:B------:R-:W0:Y:S01]  /*1d20*/  SHFL.BFLY PT, R24, R23, 0x2, 0x1f ;  /* 0x0c401f0017187f89 */ /* 0x000e2200000e0000 */
[C---:B------:R-:W-:Y:S02]  /*1d30*/  PRMT R30, R10.reuse, 0x7610, R30 ;  /* 0x000076100a1e7816 */ /* 0x040fe4000000001e */
[----:B------:R-:W-:Y:S02]  /*1d40*/  PRMT R31, R10, 0x7632, R31 ;  /* 0x000076320a1f7816 */ /* 0x000fe4000000001f */
[----:B------:R-:W-:Y:S01]  /*1d50*/  @P5 FSEL R22, R22, R11, P0 ;  /* 0x0000000b16165208 */ /* 0x000fe20000000000 */
[----:B------:R1:W-:Y:S01]  /*1d60*/  STS.U16 [R28], R30 ;  /* 0x0000001e1c007388 */ /* 0x0003e20000000400 */
[----:B------:R-:W-:-:S03]  /*1d70*/  FSETP.NAN.AND P0, PT, R23, R23, PT ;  /* 0x000000171700720b */ /* 0x000fc60003f08000 */
[----:B------:R2:W-:Y:S04]  /*1d80*/  STS.U16 [R28+0x804], R31 ;  /* 0x0008041f1c007388 */ /* 0x0005e80000000400 */
[----:B------:R-:W-:Y:S01]  /*1d90*/  BAR.SYNC.DEFER_BLOCKING 0x0 ;  /* 0x0000000000007b1d */ /* 0x000fe20000010000 */
[----:B-1----:R-:W-:-:S05]  /*1da0*/  LOP3.LUT R30, R17, 0x1, R16, 0xf8, !PT ;  /* 0x00000001111e7812 */ /* 0x002fca00078ef810 */
[----:B------:R-:W1:Y:S01]  /*1db0*/  SHFL.BFLY PT, R11, R22, 0x2, 0x1f ;  /* 0x0c401f00160b7f89 */ /* 0x000e6200000e0000 */
[----:B--2---:R-:W-:Y:S01]  /*1dc0*/  IMAD.SHL.U32 R28, R21, 0x4, RZ ;  /* 0x00000004151c7824 */ /* 0x004fe200078e00ff */
[----:B0-----:R-:W-:-:S13]  /*1dd0*/  FSETP.GEU.AND P4, PT, R23, R24, PT ;  /* 0x000000181700720b */ /* 0x001fda0003f8e000 */
[----:B------:R-:W-:Y:S01]  /*1de0*/  @P4 FSEL R23, R23, R24, P0 ;  /* 0x0000001817174208 */ /* 0x000fe20000000000 */
[----:B------:R-:W-:Y:S01]  /*1df0*/  LDS R29, [R29] ;  /* 0x000000001d1d7984 */ /* 0x000fe20000000800 */
[C---:B------:R-:W-:Y:S02]  /*1e00*/  FSETP.NAN.AND P0, PT, R22.reuse, R22, PT ;  /* 0x000000161600720b */ /* 0x040fe40003f08000 */
[----:B------:R-:W-:Y:S01]  /*1e10*/  IADD3 R10, P4, R35, c[0x0][0x178], RZ ;  /* 0x00005e00230a7a10 */ /* 0x000fe20007f9e0ff */
[----:B------:R-:W0:Y:S01]  /*1e20*/  SHFL.BFLY PT, R24, R23, 0x1, 0x1f ;  /* 0x0c201f0017187f89 */ /* 0x000e2200000e0000 */
[----:B-1----:R-:W-:-:S13]  /*1e30*/  FSETP.GEU.AND P5, PT, R22, R11, PT ;  /* 0x0000000b1600720b */ /* 0x002fda0003fae000 */
[----:B------:R-:W-:Y:S02]  /*1e40*/  @P5 FSEL R22, R22, R11, P0 ;  /* 0x0000000b16165208 */ /* 0x000fe40000000000 */
[----:B------:R-:W-:Y:S02]  /*1e50*/  IADD3.X R11, R34, c[0x0][0x17c], RZ, P4, !PT ;  /* 0x00005f00220b7a10 */ /* 0x000fe400027fe4ff */
[----:B------:R-:W-:Y:S01]  /*1e60*/  FSETP.NAN.AND P6, PT, R22, R22, PT ;  /* 0x000000161600720b */ /* 0x000fe20003fc8000 */
[----:B------:R-:W1:Y:S01]  /*1e70*/  SHFL.BFLY PT, R25, R22, 0x1, 0x1f ;  /* 0x0c201f0016197f89 */ /* 0x000e6200000e0000 */
[C---:B------:R-:W-:Y:S02]  /*1e80*/  FSETP.NAN.AND P4, PT, R23.reuse, R23, PT ;  /* 0x000000171700720b */ /* 0x040fe40003f88000 */
[----:B------:R-:W-:Y:S02]  /*1e90*/  ISETP.GE.AND P0, PT, R16, 0x40, PT ;  /* 0x000000401000780c */ /* 0x000fe40003f06270 */
[----:B0-----:R-:W-:Y:S01]  /*1ea0*/  FSETP.GEU.AND P5, PT, R23, R24, PT ;  /* 0x000000181700720b */ /* 0x001fe20003fae000 */
[----:B------:R-:W-:-:S12]  /*1eb0*/  @!P1 STG.E [R10.64], R29 ;  /* 0x0000001d0a009986 */ /* 0x000fd8000c101904 */
[----:B------:R-:W-:Y:S02]  /*1ec0*/  @P5 SEL R23, R23, R24, P4 ;  /* 0x0000001817175207 */ /* 0x000fe40002000000 */
[----:B------:R-:W-:Y:S01]  /*1ed0*/  LOP3.LUT R24, R28, 0x7c, RZ, 0xe2, !PT ;  /* 0x0000007c1c187812 */ /* 0x000fe200078ee2ff */
[----:B------:R-:W-:Y:S01]  /*1ee0*/  BAR.SYNC.DEFER_BLOCKING 0x0 ;  /* 0x0000000000007b1d */ /* 0x000fe20000010000 */
[C---:B------:R-:W-:Y:S02]  /*1ef0*/  FSETP.GEU.AND P4, PT, R27.reuse, -INF , PT ;  /* 0xff8000001b00780b */ /* 0x040fe40003f8e000 */
[CC--:B-1----:R-:W-:Y:S02]  /*1f00*/  SEL R21, R22.reuse, R25.reuse, P6 ;  /* 0x0000001916157207 */ /* 0x0c2fe40003000000 */
[----:B------:R-:W-:Y:S02]  /*1f10*/  FSETP.GEU.AND P6, PT, R22, R25, PT ;  /* 0x000000191600720b */ /* 0x000fe40003fce000 */
[----:B------:R-:W-:-:S02]  /*1f20*/  FSEL R27, R27, -INF , P4 ;  /* 0xff8000001b1b7808 */ /* 0x000fc40002000000 */
[----:B------:R-:W-:Y:S02]  /*1f30*/  SEL R21, R22, R21, !P6 ;  /* 0x0000001516157207 */ /* 0x000fe40007000000 */
[----:B------:R-:W-:Y:S02]  /*1f40*/  FSEL R27, R27, -INF , !P3 ;  /* 0xff8000001b1b7808 */ /* 0x000fe40005800000 */
[C---:B------:R-:W-:Y:S02]  /*1f50*/  FSETP.GEU.AND P5, PT, R26.reuse, -INF , PT ;  /* 0xff8000001a00780b */ /* 0x040fe40003fae000 */
[C---:B------:R-:W-:Y:S02]  /*1f60*/  FSETP.NAN.AND P4, PT, R27.reuse, R27, PT ;  /* 0x0000001b1b00720b */ /* 0x040fe40003f88000 */
[----:B------:R-:W-:Y:S02]  /*1f70*/  FSEL R26, R26, -INF , P5 ;  /* 0xff8000001a1a7808 */ /* 0x000fe40002800000 */
[----:B------:R-:W-:-:S02]  /*1f80*/  FSETP.GT.AND P6, PT, R27, R32, PT ;  /* 0x000000201b00720b */ /* 0x000fc40003fc4000 */
[----:B------:R-:W-:Y:S01]  /*1f90*/  FSEL R26, R26, -INF , !P3 ;  /* 0xff8000001a1a7808 */ /* 0x000fe20005800000 */
[----:B------:R-:W-:Y:S03]  /*1fa0*/  @!P2 STS [R24], R23 ;  /* 0x000000171800a388 */ /* 0x000fe60000000800 */
[----:B------:R-:W-:Y:S01]  /*1fb0*/  FSETP.NAN.AND P5, PT, R26, R26, PT ;  /* 0x0000001a1a00720b */ /* 0x000fe20003fa8000 */
[----:B------:R-:W-:Y:S02]  /*1fc0*/  @!P2 STS [R24+0x80], R21 ;  /* 0x000080151800a388 */ /* 0x000fe40000000800 */
[----:B------:R-:W-:Y:S02]  /*1fd0*/  @!P4 FSEL R27, R27, R32, P6 ;  /* 0x000000201b1bc208 */ /* 0x000fe40003000000 */
[----:B------:R-:W-:Y:S02]  /*1fe0*/  BAR.SYNC.DEFER_BLOCKING 0x0 ;  /* 0x0000000000007b1d */ /* 0x000fe40000010000 */
[----:B------:R-:W-:-:S02]  /*1ff0*/  FSEL R22, R27, -INF , !P3 ;  /* 0xff8000001b167808 */ /* 0x000fc40005800000 */
[-C--:B------:R-:W-:Y:S02]  /*2000*/  FSETP.GT.AND P6, PT, R26, R33.reuse, PT ;  /* 0x000000211a00720b */ /* 0x080fe40003fc4000 */
[----:B------:R-:W-:Y:S02]  /*2010*/  FSETP.NAN.AND P4, PT, R22, R22, PT ;  /* 0x000000161600720b */ /* 0x000fe40003f88000 */
[----:B------:R-:W-:Y:S02]  /*2020*/  @!P5 FSEL R26, R26, R33, P6 ;  /* 0x000000211a1ad208 */ /* 0x000fe40003000000 */
[----:B------:R-:W-:-:S09]  /*2030*/  FSETP.GT.AND P5, PT, R22, R13, PT ;  /* 0x0000000d1600720b */ /* 0x000fd20003fa4000 */
[----:B------:R-:W-:Y:S02]  /*2040*/  @!P4 FSEL R22, R22, R13, P5 ;  /* 0x0000000d1616c208 */ /* 0x000fe40002800000 */
[----:B------:R-:W-:Y:S02]  /*2050*/  FSEL R13, R26, -INF , !P3 ;  /* 0xff8000001a0d7808 */ /* 0x000fe40005800000 */
[----:B------:R-:W-:Y:S01]  /*2060*/  FSEL R22, R22, -INF , !P3 ;  /* 0xff80000016167808 */ /* 0x000fe20005800000 */
[----:B------:R-:W-:Y:S01]  /*2070*/  @!P0 LDS R20, [R16.X4] ;  /* 0x0000000010148984 */ /* 0x000fe20000004800 */
[C---:B------:R-:W-:Y:S02]  /*2080*/  FSETP.NAN.AND P4, PT, R13.reuse, R13, PT ;  /* 0x0000000d0d00720b */ /* 0x040fe40003f88000 */
[CC--:B------:R-:W-:Y:S01]  /*2090*/  FSETP.GT.AND P5, PT, R13.reuse, R12.reuse, PT ;  /* 0x0000000c0d00720b */ /* 0x0c0fe20003fa4000 */
[----:B------:R-:W0:Y:S10]  /*20a0*/  SHFL.BFLY PT, R21, R22, 0x10, 0x1f ;  /* 0x0e001f0016157f89 */ /* 0x000e3400000e0000 */
[----:B------:R-:W-:-:S02]  /*20b0*/  @!P4 FSEL R13, R13, R12, P5 ;  /* 0x0000000c0d0dc208 */ /* 0x000fc40002800000 */
[----:B0-----:R-:W-:Y:S01]  /*20c0*/  FSETP.GT.AND P4, PT, R22, R21, PT ;  /* 0x000000151600720b */ /* 0x001fe20003f84000 */
[----:B------:R-:W0:Y:S02]  /*20d0*/  SHFL.BFLY PT, R25, R20, 0x10, 0x1f ;  /* 0x0e001f0014197f89 */ /* 0x000e2400000e0000 */
[----:B0-----:R-:W-:-:S04]  /*20e0*/  FSETP.GEU.AND P6, PT, R20, R25, PT ;  /* 0x000000191400720b */ /* 0x001fc80003fce000 */
[C---:B------:R-:W-:Y:S02]  /*20f0*/  FSEL R25, R20.reuse, R25, !P6 ;  /* 0x0000001914197208 */ /* 0x040fe40007000000 */
[----:B------:R-:W-:-:S04]  /*2100*/  FSETP.NAN.AND P6, PT, R20, R20, PT ;  /* 0x000000141400720b */ /* 0x000fc80003fc8000 */
[----:B------:R-:W-:Y:S02]  /*2110*/  FSEL R25, R20, R25, P6 ;  /* 0x0000001914197208 */ /* 0x000fe40003000000 */
[----:B------:R-:W-:Y:S02]  /*2120*/  FSEL R20, R13, -INF , !P3 ;  /* 0xff8000000d147808 */ /* 0x000fe40005800000 */
[C---:B------:R-:W-:Y:S01]  /*2130*/  FSETP.NAN.AND P3, PT, R22.reuse, R22, PT ;  /* 0x000000161600720b */ /* 0x040fe20003f68000 */
[----:B------:R-:W0:Y:S04]  /*2140*/  SHFL.BFLY PT, R26, R25, 0x8, 0x1f ;  /* 0x0d001f00191a7f89 */ /* 0x000e2800000e0000 */
[----:B------:R-:W1:Y:S08]  /*2150*/  SHFL.BFLY PT, R23, R20, 0x10, 0x1f ;  /* 0x0e001f0014177f89 */ /* 0x000e7000000e0000 */
[----:B------:R-:W-:-:S02]  /*2160*/  @!P3 FSEL R22, R22, R21, P4 ;  /* 0x000000151616b208 */ /* 0x000fc40002000000 */
[----:B------:R-:W-:-:S03]  /*2170*/  FSETP.NAN.AND P3, PT, R25, R25, PT ;  /* 0x000000191900720b */ /* 0x000fc60003f68000 */
[----:B------:R-:W2:Y:S01]  /*2180*/  SHFL.BFLY PT, R13, R22, 0x8, 0x1f ;  /* 0x0d001f00160d7f89 */ /* 0x000ea200000e0000 */
[----:B0-----:R-:W-:Y:S02]  /*2190*/  FSETP.GEU.AND P5, PT, R25, R26, PT ;  /* 0x0000001a1900720b */ /* 0x001fe40003fae000 */
[----:B-1----:R-:W-:-:S11]  /*21a0*/  FSETP.GT.AND P4, PT, R20, R23, PT ;  /* 0x000000171400720b */ /* 0x002fd60003f84000 */
[----:B------:R-:W-:Y:S02]  /*21b0*/  @P5 FSEL R25, R25, R26, P3 ;  /* 0x0000001a19195208 */ /* 0x000fe40001800000 */
[----:B------:R-:W-:-:S03]  /*21c0*/  FSETP.NAN.AND P3, PT, R20, R20, PT ;  /* 0x000000141400720b */ /* 0x000fc60003f68000 */
[----:B------:R-:W0:Y:S10]  /*21d0*/  SHFL.BFLY PT, R12, R25, 0x4, 0x1f ;  /* 0x0c801f00190c7f89 */ /* 0x000e3400000e0000 */
[----:B------:R-:W-:-:S02]  /*21e0*/  @!P3 FSEL R20, R20, R23, P4 ;  /* 0x000000171414b208 */ /* 0x000fc40002000000 */
[C---:B--2---:R-:W-:Y:S02]  /*21f0*/  FSETP.GT.AND P3, PT, R22.reuse, R13, PT ;  /* 0x0000000d1600720b */ /* 0x044fe40003f64000 */
[----:B------:R-:W-:Y:S01]  /*2200*/  FSETP.NAN.AND P4, PT, R22, R22, PT ;  /* 0x000000161600720b */ /* 0x000fe20003f88000 */
[----:B------:R-:W1:Y:S01]  /*2210*/  SHFL.BFLY PT, R21, R20, 0x8, 0x1f ;  /* 0x0d001f0014157f89 */ /* 0x000e6200000e0000 */
[----:B0-----:R-:W-:-:S09]  /*2220*/  FSETP.GEU.AND P5, PT, R25, R12, PT ;  /* 0x0000000c1900720b */ /* 0x001fd20003fae000 */
[----:B------:R-:W-:Y:S02]  /*2230*/  @!P3 FSEL R22, R22, R13, P4 ;  /* 0x0000000d1616b208 */ /* 0x000fe40002000000 */
[C---:B------:R-:W-:Y:S02]  /*2240*/  FSETP.NAN.AND P3, PT, R25.reuse, R25, PT ;  /* 0x000000191900720b */ /* 0x040fe40003f68000 */
[C---:B------:R-:W-:Y:S01]  /*2250*/  FSETP.NAN.AND P4, PT, R20.reuse, R20, PT ;  /* 0x000000141400720b */ /* 0x040fe20003f88000 */
[----:B------:R-:W0:Y:S01]  /*2260*/  SHFL.BFLY PT, R13, R22, 0x4, 0x1f ;  /* 0x0c801f00160d7f89 */ /* 0x000e2200000e0000 */
[----:B------:R-:W-:Y:S02]  /*2270*/  @P5 FSEL R25, R25, R12, P3 ;  /* 0x0000000c19195208 */ /* 0x000fe40001800000 */
[----:B-1----:R-:W-:-:S03]  /*2280*/  FSETP.GT.AND P3, PT, R20, R21, PT ;  /* 0x000000151400720b */ /* 0x002fc60003f64000 */
[----:B------:R-:W1:Y:S10]  /*2290*/  SHFL.BFLY PT, R12, R25, 0x2, 0x1f ;  /* 0x0c401f00190c7f89 */ /* 0x000e7400000e0000 */
[----:B------:R-:W-:-:S02]  /*22a0*/  @!P3 FSEL R20, R20, R21, P4 ;  /* 0x000000151414b208 */ /* 0x000fc40002000000 */
[C---:B------:R-:W-:Y:S02]  /*22b0*/  FSETP.NAN.AND P4, PT, R22.reuse, R22, PT ;  /* 0x000000161600720b */ /* 0x040fe40003f88000 */
[----:B0-----:R-:W-:Y:S01]  /*22c0*/  FSETP.GT.AND P3, PT, R22, R13, PT ;  /* 0x0000000d1600720b */ /* 0x001fe20003f64000 */
[----:B------:R-:W0:Y:S01]  /*22d0*/  SHFL.BFLY PT, R21, R20, 0x4, 0x1f ;  /* 0x0c801f0014157f89 */ /* 0x000e2200000e0000 */
[----:B-1----:R-:W-:-:S11]  /*22e0*/  FSETP.GEU.AND P5, PT, R25, R12, PT ;  /* 0x0000000c1900720b */ /* 0x002fd60003fae000 */
[----:B------:R-:W-:Y:S02]  /*22f0*/  @!P3 FSEL R22, R22, R13, P4 ;  /* 0x0000000d1616b208 */ /* 0x000fe40002000000 */
[C---:B------:R-:W-:Y:S02]  /*2300*/  FSETP.NAN.AND P3, PT, R25.reuse, R25, PT ;  /* 0x000000191900720b */ /* 0x040fe40003f68000 */
[----:B------:R-:W-:Y:S01]  /*2310*/  FSETP.NAN.AND P4, PT, R20, R20, PT ;  /* 0x000000141400720b */ /* 0x000fe20003f88000 */
[----:B------:R-:W1:Y:S01]  /*2320*/  SHFL.BFLY PT, R13, R22, 0x2, 0x1f ;  /* 0x0c401f00160d7f89 */ /* 0x000e6200000e0000 */
[----:B------:R-:W-:Y:S02]  /*2330*/  FSETP.NAN.AND P6, PT, R22, R22, PT ;  /* 0x000000161600720b */ /* 0x000fe40003fc8000 */
[----:B------:R-:W-:Y:S02]  /*2340*/  @P5 FSEL R25, R25, R12, P3 ;  /* 0x0000000c19195208 */ /* 0x000fe40001800000 */
[----:B0-----:R-:W-:-:S03]  /*2350*/  FSETP.GT.AND P3, PT, R20, R21, PT ;  /* 0x000000151400720b */ /* 0x001fc60003f64000 */
[----:B------:R-:W0:Y:S10]  /*2360*/  SHFL.BFLY PT, R12, R25, 0x1, 0x1f ;  /* 0x0c201f00190c7f89 */ /* 0x000e3400000e0000 */
[----:B------:R-:W-:-:S02]  /*2370*/  @!P3 FSEL R20, R20, R21, P4 ;  /* 0x000000151414b208 */ /* 0x000fc40002000000 */
[----:B------:R-:W-:Y:S02]  /*2380*/  ISETP.LT.AND P3, PT, R16, 0x40, !P2 ;  /* 0x000000401000780c */ /* 0x000fe40005761270 */
[----:B-1----:R-:W-:Y:S01]  /*2390*/  FSETP.GT.AND P5, PT, R22, R13, PT ;  /* 0x0000000d1600720b */ /* 0x002fe20003fa4000 */
[----:B------:R-:W1:Y:S01]  /*23a0*/  SHFL.BFLY PT, R23, R20, 0x2, 0x1f ;  /* 0x0c401f0014177f89 */ /* 0x000e6200000e0000 */
[----:B0-----:R-:W-:-:S11]  /*23b0*/  FSETP.GEU.AND P4, PT, R25, R12, PT ;  /* 0x0000000c1900720b */ /* 0x001fd60003f8e000 */
[----:B------:R-:W-:Y:S02]  /*23c0*/  @!P5 FSEL R22, R22, R13, P6 ;  /* 0x0000000d1616d208 */ /* 0x000fe40003000000 */
[----:B------:R-:W-:-:S03]  /*23d0*/  FSETP.NAN.AND P5, PT, R25, R25, PT ;  /* 0x000000191900720b */ /* 0x000fc60003fa8000 */
[----:B------:R-:W0:Y:S01]  /*23e0*/  SHFL.BFLY PT, R21, R22, 0x1, 0x1f ;  /* 0x0c201f0016157f89 */ /* 0x000e2200000e0000 */
[----:B------:R-:W-:Y:S02]  /*23f0*/  @P4 SEL R25, R25, R12, P5 ;  /* 0x0000000c19194207 */ /* 0x000fe40002800000 */
[CC--:B-1----:R-:W-:Y:S02]  /*2400*/  FSETP.GT.AND P4, PT, R20.reuse, R23.reuse, PT ;  /* 0x000000171400720b */ /* 0x0c2fe40003f84000 */
[C---:B------:R-:W-:Y:S01]  /*2410*/  FSETP.NAN.AND P5, PT, R20.reuse, R20, PT ;  /* 0x000000141400720b */ /* 0x040fe20003fa8000 */
[----:B------:R-:W-:Y:S04]  /*2420*/  @P3 STS [R16.X4], R25 ;  /* 0x0000001910003388 */ /* 0x000fe80000004800 */
[----:B------:R-:W-:Y:S06]  /*2430*/  BAR.SYNC.DEFER_BLOCKING 0x0 ;  /* 0x0000000000007b1d */ /* 0x000fec0000010000 */
[----:B------:R-:W-:-:S02]  /*2440*/  @!P4 FSEL R20, R20, R23, P5 ;  /* 0x000000171414c208 */ /* 0x000fc40002800000 */
[C---:B------:R-:W-:Y:S02]  /*2450*/  FSETP.NAN.AND P5, PT, R22.reuse, R22, PT ;  /* 0x000000161600720b */ /* 0x040fe40003fa8000 */
[----:B0-----:R-:W-:Y:S01]  /*2460*/  FSETP.GT.AND P4, PT, R22, R21, PT ;  /* 0x000000151600720b */ /* 0x001fe20003f84000 */
[----:B------:R-:W0:Y:S01]  /*2470*/  SHFL.BFLY PT, R23, R20, 0x1, 0x1f ;  /* 0x0c201f0014177f89 */ /* 0x000e2200000e0000 */
[----:B------:R-:W-:-:S11]  /*2480*/  FSETP.NAN.AND P6, PT, R20, R20, PT ;  /* 0x000000141400720b */ /* 0x000fd60003fc8000 */
[----:B------:R-:W-:Y:S01]  /*2490*/  @!P4 SEL R22, R22, R21, P5 ;  /* 0x000000151616c207 */ /* 0x000fe20002800000 */
[----:B------:R-:W-:Y:S01]  /*24a0*/  LDS R12, [RZ] ;  /* 0x00000000ff0c7984 */ /* 0x000fe20000000800 */
[----:B------:R-:W-:-:S03]  /*24b0*/  LOP3.LUT R21, R16, 0x1, RZ, 0xc0, !PT ;  /* 0x0000000110157812 */ /* 0x000fc600078ec0ff */
[----:B------:R-:W1:Y:S04]  /*24c0*/  LDS R13, [0x80] ;  /* 0x00008000ff0d7984 */ /* 0x000e680000000800 */
[----:B------:R-:W-:Y:S01]  /*24d0*/  BAR.SYNC.DEFER_BLOCKING 0x0 ;  /* 0x0000000000007b1d */ /* 0x000fe20000010000 */
[CC--:B0-----:R-:W-:Y:S02]  /*24e0*/  SEL R25, R20.reuse, R23.reuse, P6 ;  /* 0x0000001714197207 */ /* 0x0c1fe40003000000 */
[----:B------:R-:W-:-:S04]  /*24f0*/  FSETP.GT.AND P6, PT, R20, R23, PT ;  /* 0x000000171400720b */ /* 0x000fc80003fc4000 */
[----:B------:R-:W-:Y:S01]  /*2500*/  SEL R25, R20, R25, P6 ;  /* 0x0000001914197207 */ /* 0x000fe20003000000 */
[----:B-1----:R-:W-:Y:S04]  /*2510*/  STS.64 [RZ], R12 ;  /* 0x0000000cff007388 */ /* 0x002fe80000000a00 */
[----:B------:R-:W-:Y:S06]  /*2520*/  BAR.SYNC.DEFER_BLOCKING 0x0 ;  /* 0x0000000000007b1d */ /* 0x000fec0000010000 */
[----:B------:R-:W-:Y:S04]  /*2530*/  LDS R20, [R21.X4] ;  /* 0x0000000015147984 */ /* 0x000fe80000004800 */
[----:B------:R-:W-:Y:S06]  /*2540*/  BAR.SYNC.DEFER_BLOCKING 0x0 ;  /* 0x0000000000007b1d */ /* 0x000fec0000010000 */
[----:B------:R-:W-:Y:S04]  /*2550*/  @!P2 STS [R24], R22 ;  /* 0x000000161800a388 */ /* 0x000fe80000000800 */
[----:B------:R-:W-:Y:S04]  /*2560*/  @!P2 STS [R24+0x80], R25 ;  /* 0x000080191800a388 */ /* 0x000fe80000000800 */
[----:B------:R-:W-:Y:S06]  /*2570*/  BAR.SYNC.DEFER_BLOCKING 0x0 ;  /* 0x0000000000007b1d */ /* 0x000fec0000010000 */
[----:B------:R-:W0:Y:S04]  /*2580*/  @!P0 LDS R18, [R16.X4] ;  /* 0x0000000010128984 */ /* 0x000e280000004800 */
[----:B0-----:R-:W0:Y:S01]  /*2590*/  SHFL.BFLY PT, R23, R18, 0x10, 0x1f ;  /* 0x0e001f0012177f89 */ /* 0x001e2200000e0000 */
[----:B------:R-:W-:-:S02]  /*25a0*/  FSETP.NAN.AND P2, PT, R18, R18, PT ;  /* 0x000000121200720b */ /* 0x000fc40003f48000 */
[----:B0-----:R-:W-:-:S04]  /*25b0*/  FSETP.GT.AND P0, PT, R18, R23, PT ;  /* 0x000000171200720b */ /* 0x001fc80003f04000 */
[----:B------:R-:W-:-:S04]  /*25c0*/  FSEL R23, R18, R23, P0 ;  /* 0x0000001712177208 */ /* 0x000fc80000000000 */
[----:B------:R-:W-:-:S04]  /*25d0*/  FSEL R23, R18, R23, P2 ;  /* 0x0000001712177208 */ /* 0x000fc80001000000 */
[C---:B------:R-:W-:Y:S01]  /*25e0*/  FSETP.NAN.AND P2, PT, R23.reuse, R23, PT ;  /* 0x000000171700720b */ /* 0x040fe20003f48000 */
[----:B------:R-:W0:Y:S02]  /*25f0*/  SHFL.BFLY PT, R26, R23, 0x8, 0x1f ;  /* 0x0d001f00171a7f89 */ /* 0x000e2400000e0000 */
[----:B0-----:R-:W-:-:S13]  /*2600*/  FSETP.GT.AND P0, PT, R23, R26, PT ;  /* 0x0000001a1700720b */ /* 0x001fda0003f04000 */
[----:B------:R-:W-:-:S04]  /*2610*/  @!P0 FSEL R23, R23, R26, P2 ;  /* 0x0000001a17178208 */ /* 0x000fc80001000000 */
        /* <DEDUP_REMOVED lines=11> */
[----:B------:R-:W-:Y:S02]  /*26d0*/  @!P0 SEL R23, R23, R18, P2 ;  /* 0x0000001217178207 */ /* 0x000fe40001000000 */
[----:B------:R-:W-:-:S03]  /*26e0*/  FSETP.GE.AND P0, PT, R12, RZ, PT ;  /* 0x000000ff0c00720b */ /* 0x000fc60003f06000 */
[----:B------:R-:W-:Y:S01]  /*26f0*/  @P3 STS [R16.X4], R23 ;  /* 0x0000001710003388 */ /* 0x000fe20000004800 */
[----:B------:R-:W-:-:S03]  /*2700*/  FSEL R12, R12, RZ, !P0 ;  /* 0x000000ff0c0c7208 */ /* 0x000fc60004000000 */
[----:B------:R-:W-:Y:S01]  /*2710*/  BAR.SYNC.DEFER_BLOCKING 0x0 ;  /* 0x0000000000007b1d */ /* 0x000fe20000010000 */
[----:B------:R-:W-:Y:S01]  /*2720*/  FSETP.GE.AND P0, PT, R13, RZ, PT ;  /* 0x000000ff0d00720b */ /* 0x000fe20003f06000 */
[----:B------:R-:W-:-:S03]  /*2730*/  FADD R12, RZ, -R12 ;  /* 0x8000000cff0c7221 */ /* 0x000fc60000000000 */
[----:B------:R-:W-:Y:S02]  /*2740*/  FSEL R13, R13, RZ, !P0 ;  /* 0x000000ff0d0d7208 */ /* 0x000fe40004000000 */
[----:B------:R-:W-:-:S03]  /*2750*/  FSETP.NAN.AND P2, PT, R12, R12, PT ;  /* 0x0000000c0c00720b */ /* 0x000fc60003f48000 */
[----:B------:R-:W-:-:S05]  /*2760*/  FADD R13, RZ, -R13 ;  /* 0x8000000dff0d7221 */ /* 0x000fca0000000000 */
[----:B------:R-:W-:Y:S01]  /*2770*/  FSETP.NAN.AND P3, PT, R13, R13, PT ;  /* 0x0000000d0d00720b */ /* 0x000fe20003f68000 */
[----:B------:R-:W0:Y:S04]  /*2780*/  LDS R24, [RZ] ;  /* 0x00000000ff187984 */ /* 0x000e280000000800 */
[----:B------:R-:W1:Y:S04]  /*2790*/  LDS R25, [0x80] ;  /* 0x00008000ff197984 */ /* 0x000e680000000800 */
[----:B------:R-:W-:Y:S01]  /*27a0*/  BAR.SYNC.DEFER_BLOCKING 0x0 ;  /* 0x0000000000007b1d */ /* 0x000fe20000010000 */
[----:B0-----:R-:W-:-:S04]  /*27b0*/  FSETP.GTU.AND P0, PT, R24, RZ, PT ;  /* 0x000000ff1800720b */ /* 0x001fc80003f0c000 */
[----:B------:R-:W-:Y:S01]  /*27c0*/  FSEL R23, R24, RZ, P0 ;  /* 0x000000ff18177208 */ /* 0x000fe20000000000 */
[----:B-1----:R0:W-:Y:S04]  /*27d0*/  STS.64 [RZ], R24 ;  /* 0x00000018ff007388 */ /* 0x0021e80000000a00 */
[----:B------:R-:W-:Y:S01]  /*27e0*/  BAR.SYNC.DEFER_BLOCKING 0x0 ;  /* 0x0000000000007b1d */ /* 0x000fe20000010000 */
[C---:B------:R-:W-:Y:S02]  /*27f0*/  FSETP.GTU.AND P4, PT, R25.reuse, RZ, PT ;  /* 0x000000ff1900720b */ /* 0x040fe40003f8c000 */
[CC--:B------:R-:W-:Y:S02]  /*2800*/  FSETP.GT.AND P0, PT, R12.reuse, R23.reuse, PT ;  /* 0x000000170c00720b */ /* 0x0c0fe40003f04000 */
[----:B------:R-:W-:Y:S01]  /*2810*/  FSEL R18, R25, RZ, P4 ;  /* 0x000000ff19127208 */ /* 0x000fe20002000000 */
[----:B0-----:R-:W-:Y:S01]  /*2820*/  IMAD.MOV.U32 R24, RZ, RZ, 0x3e800000 ;  /* 0x3e800000ff187424 */ /* 0x001fe200078e00ff */
[----:B------:R-:W-:-:S02]  /*2830*/  @!P2 FSEL R12, R12, R23, P0 ;  /* 0x000000170c0ca208 */ /* 0x000fc40000000000 */
[----:B------:R-:W-:-:S03]  /*2840*/  FSETP.GT.AND P0, PT, R13, R18, PT ;  /* 0x000000120d00720b */ /* 0x000fc60003f04000 */
[----:B------:R-:W-:Y:S01]  /*2850*/  FMUL R22, R12, 0.0078740157186985015869 ;  /* 0x3c0102040c167820 */ /* 0x000fe20000400000 */
[----:B------:R-:W-:-:S04]  /*2860*/  @!P3 FSEL R13, R13, R18, P0 ;  /* 0x000000120d0db208 */ /* 0x000fc80000000000 */
[C---:B------:R-:W-:Y:S01]  /*2870*/  FSETP.GT.AND P0, PT, R22.reuse, 9.9999997473787516356e-06, PT ;  /* 0x3727c5ac1600780b */ /* 0x040fe20003f04000 */
[----:B------:R-:W-:Y:S01]  /*2880*/  FMUL R23, R13, 0.0078740157186985015869 ;  /* 0x3c0102040d177820 */ /* 0x000fe20000400000 */
[----:B------:R-:W-:Y:S01]  /*2890*/  FSETP.NAN.AND P2, PT, R22, R22, PT ;  /* 0x000000161600720b */ /* 0x000fe20003f48000 */
[----:B------:R-:W-:-:S03]  /*28a0*/  IMAD.WIDE R12, R30, R15, c[0x0][0x180] ;  /* 0x000060001e0c7625 */ /* 0x000fc600078e020f */
[C---:B------:R-:W-:Y:S01]  /*28b0*/  FSETP.GT.AND P3, PT, R23.reuse, 9.9999997473787516356e-06, PT ;  /* 0x3727c5ac1700780b */ /* 0x040fe20003f64000 */
[----:B------:R-:W0:Y:S06]  /*28c0*/  LDS R21, [R21.X4] ;  /* 0x0000000015157984 */ /* 0x000e2c0000004800 */
[----:B------:R-:W-:Y:S02]  /*28d0*/  @!P0 FSEL R22, R22, 9.9999997473787516356e-06, P2 ;  /* 0x3727c5ac16168808 */ /* 0x000fe40001000000 */
[----:B------:R-:W-:Y:S02]  /*28e0*/  FSETP.NAN.AND P0, PT, R23, R23, PT ;  /* 0x000000171700720b */ /* 0x000fe40003f08000 */
[----:B------:R-:W-:-:S02]  /*28f0*/  FSETP.GT.AND P2, PT, |R22|, 8.50705917302346158658e+37, PT ;  /* 0x7e8000001600780b */ /* 0x000fc40003f44200 */
[----:B------:R-:W-:Y:S02]  /*2900*/  @!P3 FSEL R23, R23, 9.9999997473787516356e-06, P0 ;  /* 0x3727c5ac1717b808 */ /* 0x000fe40000000000 */
[----:B------:R-:W-:Y:S02]  /*2910*/  FSETP.GEU.AND P4, PT, |R22|, 1.175494350822287508e-38, PT ;  /* 0x008000001600780b */ /* 0x000fe40003f8e200 */
[C---:B------:R-:W-:Y:S02]  /*2920*/  FSETP.GT.AND P3, PT, |R23|.reuse, 8.50705917302346158658e+37, PT ;  /* 0x7e8000001700780b */ /* 0x040fe40003f64200 */
[----:B------:R-:W-:Y:S02]  /*2930*/  FSETP.GEU.AND P5, PT, |R23|, 1.175494350822287508e-38, PT ;  /* 0x008000001700780b */ /* 0x000fe40003fae200 */
[----:B------:R-:W-:Y:S01]  /*2940*/  LOP3.LUT P0, RZ, R16, 0x3fe, RZ, 0xc0, !PT ;  /* 0x000003fe10ff7812 */ /* 0x000fe2000780c0ff */
[----:B------:R-:W-:Y:S01]  /*2950*/  IMAD.WIDE R16, R30, R15, c[0x0][0x188] ;  /* 0x000062001e107625 */ /* 0x000fe200078e020f */
[----:B------:R-:W-:Y:S01]  /*2960*/  FSEL R25, R24, 1, P2 ;  /* 0x3f80000018197808 */ /* 0x000fe20001000000 */
[----:B------:R-:W-:Y:S01]  /*2970*/  @P2 FMUL R22, R22, 0.25 ;  /* 0x3e80000016162820 */ /* 0x000fe20000400000 */
[----:B------:R-:W-:-:S02]  /*2980*/  ISETP.LT.AND P0, PT, R30, 0x1010, !P0 ;  /* 0x000010101e00780c */ /* 0x000fc40004701270 */
[----:B------:R-:W-:Y:S01]  /*2990*/  FSEL R24, R24, 1, P3 ;  /* 0x3f80000018187808 */ /* 0x000fe20001800000 */
[----:B------:R-:W-:Y:S01]  /*29a0*/  @!P4 FMUL R22, R22, 16777216 ;  /* 0x4b8000001616c820 */ /* 0x000fe20000400000 */
[----:B------:R-:W-:Y:S01]  /*29b0*/  @!P4 FMUL R25, R25, 16777216 ;  /* 0x4b8000001919c820 */ /* 0x000fe20000400000 */
[----:B------:R-:W-:Y:S02]  /*29c0*/  @P3 FMUL R23, R23, 0.25 ;  /* 0x3e80000017173820 */ /* 0x000fe40000400000 */
[----:B------:R-:W-:Y:S02]  /*29d0*/  @!P5 FMUL R24, R24, 16777216 ;  /* 0x4b8000001818d820 */ /* 0x000fe40000400000 */
[----:B------:R-:W-:Y:S01]  /*29e0*/  @!P5 FMUL R23, R23, 16777216 ;  /* 0x4b8000001717d820 */ /* 0x000fe20000400000 */
[----:B------:R-:W1:Y:S01]  /*29f0*/  MUFU.RCP R22, R22 ;  /* 0x0000001600167308 */ /* 0x000e620000001000 */
[----:B0-----:R-:W-:Y:S01]  /*2a00*/  F2FP.BF16.PACK_AB R18, R21, R20 ;  /* 0x000000141512723e */ /* 0x001fe200000010ff */
[----:B------:R-:W-:-:S06]  /*2a10*/  IMAD.WIDE R20, R30, R15, c[0x0][0x190] ;  /* 0x000064001e147625 */ /* 0x000fcc00078e020f */
[----:B------:R-:W0:Y:S01]  /*2a20*/  MUFU.RCP R23, R23 ;  /* 0x0000001700177308 */ /* 0x000e220000001000 */
[C---:B------:R-:W-:Y:S01]  /*2a30*/  PRMT R27, R18.reuse, 0x7632, R27 ;  /* 0x00007632121b7816 */ /* 0x040fe2000000001b */
[----:B------:R2:W-:Y:S01]  /*2a40*/  @P0 STG.E.U16 [R12.64], R18 ;  /* 0x000000120c000986 */ /* 0x0005e2000c101504 */
[----:B------:R-:W-:-:S03]  /*2a50*/  PRMT R29, R18, 0x7610, R29 ;  /* 0x00007610121d7816 */ /* 0x000fc6000000001d */
[----:B------:R3:W-:Y:S01]  /*2a60*/  @P0 STG.E.U16 [R16.64], R27 ;  /* 0x0000001b10000986 */ /* 0x0007e2000c101504 */
[----:B-1----:R-:W-:-:S03]  /*2a70*/  FMUL R32, R22, R25 ;  /* 0x0000001916207220 */ /* 0x002fc60000400000 */
[----:B------:R1:W-:Y:S01]  /*2a80*/  @P0 STG.E.U16 [R20.64], R29 ;  /* 0x0000001d14000986 */ /* 0x0003e2000c101504 */
[----:B--2---:R-:W-:Y:S01]  /*2a90*/  PRMT R13, R18, 0x7632, R13 ;  /* 0x00007632120d7816 */ /* 0x004fe2000000000d */
[----:B0-----:R-:W-:Y:S01]  /*2aa0*/  FMUL R33, R23, R24 ;  /* 0x0000001817217220 */ /* 0x001fe20000400000 */
[----:B------:R-:W-:Y:S01]  /*2ab0*/  IMAD.WIDE R22, R30, R15, c[0x0][0x198] ;  /* 0x000066001e167625 */ /* 0x000fe200078e020f */
[----:B---3--:R-:W-:-:S03]  /*2ac0*/  PRMT R17, R18, 0x7632, R17 ;  /* 0x0000763212117816 */ /* 0x008fc60000000011 */
[-C--:B------:R-:W-:Y:S01]  /*2ad0*/  IMAD.WIDE R24, R30, R15.reuse, c[0x0][0x1a0] ;  /* 0x000068001e187625 */ /* 0x080fe200078e020f */
[----:B------:R-:W-:Y:S01]  /*2ae0*/  PRMT R16, R18, 0x7632, R16 ;  /* 0x0000763212107816 */ /* 0x000fe20000000010 */
[----:B------:R0:W-:Y:S02]  /*2af0*/  @P0 STG.E.U16 [R22.64], R13 ;  /* 0x0000000d16000986 */ /* 0x0001e4000c101504 */
[----:B------:R-:W-:-:S04]  /*2b00*/  IMAD.WIDE R26, R30, R15, c[0x0][0x1a8] ;  /* 0x00006a001e1a7625 */ /* 0x000fc800078e020f */
[----:B-1----:R-:W-:-:S04]  /*2b10*/  IMAD.WIDE R28, R30, R15, c[0x0][0x1b0] ;  /* 0x00006c001e1c7625 */ /* 0x002fc800078e020f */
[----:B------:R-:W-:Y:S01]  /*2b20*/  IMAD.WIDE R30, R30, R15, c[0x0][0x1b8] ;  /* 0x00006e001e1e7625 */ /* 0x000fe200078e020f */
[----:B------:R-:W-:-:S03]  /*2b30*/  PRMT R15, R18, 0x7610, R15 ;  /* 0x00007610120f7816 */ /* 0x000fc6000000000f */
[----:B------:R-:W-:Y:S02]  /*2b40*/  IMAD.MOV.U32 R12, RZ, RZ, RZ ;  /* 0x000000ffff0c7224 */ /* 0x000fe400078e00ff */
[----:B------:R-:W-:Y:S04]  /*2b50*/  @P0 STG.E.U16 [R24.64], R15 ;  /* 0x0000000f18000986 */ /* 0x000fe8000c101504 */
[----:B------:R-:W-:Y:S04]  /*2b60*/  @P0 STG.E.U16 [R26.64], R17 ;  /* 0x000000111a000986 */ /* 0x000fe8000c101504 */
[----:B------:R-:W-:Y:S04]  /*2b70*/  @P0 STG.E.U16 [R28.64], R18 ;  /* 0x000000121c000986 */ /* 0x000fe8000c101504 */
[----:B------:R-:W-:Y:S04]  /*2b80*/  @P0 STG.E.U16 [R30.64], R16 ;  /* 0x000000101e000986 */ /* 0x000fe8000c101504 */
[----:B------:R-:W-:Y:S06]  /*2b90*/  BAR.SYNC.DEFER_BLOCKING 0x0 ;  /* 0x0000000000007b1d */ /* 0x000fec0000010000 */
[----:B------:R-:W-:Y:S04]  /*2ba0*/  STS [RZ], R32 ;  /* 0x00000020ff007388 */ /* 0x000fe80000000800 */
[----:B------:R-:W-:Y:S04]  /*2bb0*/  STS [0x8], R33 ;  /* 0x00000821ff007388 */ /* 0x000fe80000000800 */
[----:B------:R-:W-:Y:S06]  /*2bc0*/  BAR.SYNC.DEFER_BLOCKING 0x0 ;  /* 0x0000000000007b1d */ /* 0x000fec0000010000 */
[----:B------:R-:W0:Y:S01]  /*2bd0*/  @!P1 LDG.E.EF R12, [R8.64] ;  /* 0x00000004080c9981 */ /* 0x000e22000c0e1900 */
[----:B------:R-:W-:Y:S01]  /*2be0*/  SHF.R.U32.HI R0, RZ, 0x6, R0 ;  /* 0x00000006ff007819 */ /* 0x000fe20000011600 */
[----:B------:R-:W-:Y:S05]  /*2bf0*/  BSSY B0, `(.L_x_2) ;  /* 0x0000028000007945 */ /* 0x000fea0003800000 */
[----:B------:R-:W1:Y:S01]  /*2c00*/  LDS R0, [R0] ;  /* 0x0000000000007984 */ /* 0x000e620000000800 */
[C---:B0-----:R-:W-:Y:S01]  /*2c10*/  IMAD.U32 R13, R12.reuse, 0x10000, RZ ;  /* 0x000100000c0d7824 */ /* 0x041fe200078e00ff */
[----:B------:R-:W-:-:S03]  /*2c20*/  PRMT R12, R12, 0x7632, R12 ;  /* 0x000076320c0c7816 */ /* 0x000fc6000000000c */
[----:B-1----:R-:W-:Y:S02]  /*2c30*/  FMUL R15, R0, R13 ;  /* 0x0000000d000f7220 */ /* 0x002fe40000400000 */
[----:B------:R-:W-:Y:S02]  /*2c40*/  IMAD.U32 R13, R12, 0x10000, RZ ;  /* 0x000100000c0d7824 */ /* 0x000fe400078e00ff */
[----:B------:R-:W0:Y:S02]  /*2c50*/  FRND R12, R15 ;  /* 0x0000000f000c7307 */ /* 0x000e240000201000 */
[----:B------:R-:W-:-:S06]  /*2c60*/  FMUL R13, R0, R13 ;  /* 0x0000000d000d7220 */ /* 0x000fcc0000400000 */
[----:B------:R-:W1:Y:S01]  /*2c70*/  FRND R16, R13 ;  /* 0x0000000d00107307 */ /* 0x000e620000201000 */
[C---:B0-----:R-:W-:Y:S02]  /*2c80*/  FSETP.GT.AND P2, PT, R12.reuse, -127, PT ;  /* 0xc2fe00000c00780b */ /* 0x041fe40003f44000 */
[----:B------:R-:W-:Y:S02]  /*2c90*/  FSETP.NAN.AND P3, PT, R12, R12, PT ;  /* 0x0000000c0c00720b */ /* 0x000fe40003f68000 */
[----:B-1----:R-:W-:-:S09]  /*2ca0*/  FSETP.GT.AND P0, PT, R16, -127, PT ;  /* 0xc2fe00001000780b */ /* 0x002fd20003f04000 */
[----:B------:R-:W-:Y:S02]  /*2cb0*/  @!P2 FSEL R12, R12, -127, P3 ;  /* 0xc2fe00000c0ca808 */ /* 0x000fe40001800000 */
[----:B------:R-:W-:Y:S02]  /*2cc0*/  FSETP.NAN.AND P2, PT, R16, R16, PT ;  /* 0x000000101000720b */ /* 0x000fe40003f48000 */
[----:B------:R-:W0:Y:S01]  /*2cd0*/  F2I.S16.TRUNC.NTZ R9, R12 ;  /* 0x0000000c00097305 */ /* 0x000e22000020e900 */
[----:B------:R-:W-:Y:S02]  /*2ce0*/  FSETP.GEU.AND P4, PT, R12, 127, PT ;  /* 0x42fe00000c00780b */ /* 0x000fe40003f8e000 */
[----:B------:R-:W-:Y:S02]  /*2cf0*/  @!P0 FSEL R16, R16, -127, P2 ;  /* 0xc2fe000010108808 */ /* 0x000fe40001000000 */
[----:B------:R-:W-:-:S03]  /*2d00*/  FSETP.NAN.AND P2, PT, R12, R12, PT ;  /* 0x0000000c0c00720b */ /* 0x000fc60003f48000 */
[----:B------:R-:W1:Y:S01]  /*2d10*/  F2I.S16.TRUNC.NTZ R15, R16 ;  /* 0x00000010000f7305 */ /* 0x000e62000020e900 */
[C---:B------:R-:W-:Y:S02]  /*2d20*/  FSETP.GEU.AND P3, PT, R16.reuse, 127, PT ;  /* 0x42fe00001000780b */ /* 0x040fe40003f6e000 */
[----:B------:R-:W-:-:S03]  /*2d30*/  FSETP.NAN.AND P0, PT, R16, R16, PT ;  /* 0x000000101000720b */ /* 0x000fc60003f08000 */
[----:B0-----:R-:W-:Y:S02]  /*2d40*/  @P4 SEL R9, R9, 0x7f, P2 ;  /* 0x0000007f09094807 */ /* 0x001fe40001000000 */
[C---:B------:R-:W-:Y:S02]  /*2d50*/  IADD3 R8, P2, R14.reuse, c[0x0][0x1c0], RZ ;  /* 0x000070000e087a10 */ /* 0x040fe40007f5e0ff */
[----:B------:R-:W-:Y:S02]  /*2d60*/  LOP3.LUT R18, R9, 0xff, RZ, 0xc0, !PT ;  /* 0x000000ff09127812 */ /* 0x000fe400078ec0ff */
[----:B------:R-:W-:Y:S02]  /*2d70*/  IADD3.X R9, R19, c[0x0][0x1c4], RZ, P2, !PT ;  /* 0x0000710013097a10 */ /* 0x000fe400017fe4ff */
[----:B-1----:R-:W-:Y:S02]  /*2d80*/  @P3 SEL R15, R15, 0x7f, P0 ;  /* 0x0000007f0f0f3807 */ /* 0x002fe40000000000 */
[----:B------:R-:W-:-:S02]  /*2d90*/  IADD3 R12, P0, R14, c[0x0][0x1c8], RZ ;  /* 0x000072000e0c7a10 */ /* 0x000fc40007f1e0ff */
[C---:B------:R-:W-:Y:S01]  /*2da0*/  IADD3 R16, P2, R14.reuse, c[0x0][0x1d0], RZ ;  /* 0x000074000e107a10 */ /* 0x040fe20007f5e0ff */
[----:B------:R-:W-:Y:S01]  /*2db0*/  IMAD R21, R15, 0x100, R18 ;  /* 0x000001000f157824 */ /* 0x000fe200078e0212 */
[----:B------:R-:W-:Y:S01]  /*2dc0*/  IADD3 R14, P3, R14, c[0x0][0x1d8], RZ ;  /* 0x000076000e0e7a10 */ /* 0x000fe20007f7e0ff */
[----:B------:R-:W-:Y:S01]  /*2dd0*/  IMAD.MOV.U32 R18, RZ, RZ, RZ ;  /* 0x000000ffff127224 */ /* 0x000fe200078e00ff */
[C---:B------:R-:W-:Y:S02]  /*2de0*/  IADD3.X R13, R19.reuse, c[0x0][0x1cc], RZ, P0, !PT ;  /* 0x00007300130d7a10 */ /* 0x040fe400007fe4ff */
[C---:B------:R-:W-:Y:S01]  /*2df0*/  IADD3.X R17, R19.reuse, c[0x0][0x1d4], RZ, P2, !PT ;  /* 0x0000750013117a10 */ /* 0x040fe200017fe4ff */
[----:B------:R0:W-:Y:S01]  /*2e00*/  @!P1 STG.E.U16 [R8.64], R21 ;  /* 0x0000001508009986 */ /* 0x0001e2000c101504 */
[----:B------:R-:W-:-:S03]  /*2e10*/  IADD3.X R15, R19, c[0x0][0x1dc], RZ, P3, !PT ;  /* 0x00007700130f7a10 */ /* 0x000fc60001ffe4ff */
[----:B------:R0:W-:Y:S04]  /*2e20*/  @!P1 STG.E.U16 [R12.64], R21 ;  /* 0x000000150c009986 */ /* 0x0001e8000c101504 */
[----:B------:R0:W-:Y:S04]  /*2e30*/  @!P1 STG.E.U16 [R16.64], R21 ;  /* 0x0000001510009986 */ /* 0x0001e8000c101504 */
[----:B------:R0:W-:Y:S01]  /*2e40*/  @!P1 STG.E.U16 [R14.64], R21 ;  /* 0x000000150e009986 */ /* 0x0001e2000c101504 */
[----:B------:R-:W-:Y:S05]  /*2e50*/  @P1 BRA `(.L_x_3) ;  /* 0x0000001000001947 */ /* 0x000fea0003800000 */
[----:B------:R1:W5:Y:S02]  /*2e60*/  LDG.E.EF R18, [R6.64] ;  /* 0x0000000406127981 */ /* 0x000364000c0e1900 */
.L_x_3:
[----:B------:R-:W-:Y:S05]  /*2e70*/  BSYNC B0 ;  /* 0x0000000000007941 */ /* 0x000fea0003800000 */
.L_x_2:
[C---:B-1---5:R-:W-:Y:S01]  /*2e80*/  IMAD.U32 R7, R18.reuse, 0x10000, RZ ;  /* 0x0001000012077824 */ /* 0x062fe200078e00ff */
[----:B------:R-:W-:Y:S01]  /*2e90*/  PRMT R18, R18, 0x7632, R18 ;  /* 0x0000763212127816 */ /* 0x000fe20000000012 */
[----:B------:R-:W-:Y:S02]  /*2ea0*/  BSSY B0, `(.L_x_4) ;  /* 0x0000025000007945 */ /* 0x000fe40003800000 */
[----:B------:R-:W-:-:S02]  /*2eb0*/  FMUL R6, R0, R7 ;  /* 0x0000000700067220 */ /* 0x000fc40000400000 */
[----:B------:R-:W-:Y:S02]  /*2ec0*/  IMAD.U32 R7, R18, 0x10000, RZ ;  /* 0x0001000012077824 */ /* 0x000fe400078e00ff */
[----:B0-----:R-:W0:Y:S02]  /*2ed0*/  FRND R12, R6 ;  /* 0x00000006000c7307 */ /* 0x001e240000201000 */
        /* <DEDUP_REMOVED lines=11> */
[----:B------:R1:W2:Y:S01]  /*2f90*/  F2I.S16.TRUNC.NTZ R9, R14 ;  /* 0x0000000e00097305 */ /* 0x0002a2000020e900 */
[C---:B------:R-:W-:Y:S02]  /*2fa0*/  FSETP.GEU.AND P3, PT, R14.reuse, 127, PT ;  /* 0x42fe00000e00780b */ /* 0x040fe40003f6e000 */
[----:B------:R-:W-:-:S03]  /*2fb0*/  FSETP.NAN.AND P0, PT, R14, R14, PT ;  /* 0x0000000e0e00720b */ /* 0x000fc60003f08000 */
[----:B0-----:R-:W-:Y:S01]  /*2fc0*/  @P4 SEL R13, R13, 0x7f, P2 ;  /* 0x0000007f0d0d4807 */ /* 0x001fe20001000000 */
[----:B-1----:R-:W-:Y:S01]  /*2fd0*/  IMAD.MOV.U32 R14, RZ, RZ, RZ ;  /* 0x000000ffff0e7224 */ /* 0x002fe200078e00ff */
[C---:B------:R-:W-:Y:S02]  /*2fe0*/  IADD3 R6, P2, R2.reuse, c[0x0][0x1c0], RZ ;  /* 0x0000700002067a10 */ /* 0x040fe40007f5e0ff */
[----:B------:R-:W-:Y:S02]  /*2ff0*/  LOP3.LUT R16, R13, 0xff, RZ, 0xc0, !PT ;  /* 0x000000ff0d107812 */ /* 0x000fe400078ec0ff */
[C---:B------:R-:W-:Y:S02]  /*3000*/  IADD3 R8, P4, R2.reuse, c[0x0][0x1c8], RZ ;  /* 0x0000720002087a10 */ /* 0x040fe40007f9e0ff */
[----:B--2---:R-:W-:Y:S02]  /*3010*/  @P3 SEL R9, R9, 0x7f, P0 ;  /* 0x0000007f09093807 */ /* 0x004fe40000000000 */
[----:B------:R-:W-:-:S02]  /*3020*/  IADD3 R12, P0, R2, c[0x0][0x1d0], RZ ;  /* 0x00007400020c7a10 */ /* 0x000fc40007f1e0ff */
[----:B------:R-:W-:Y:S01]  /*3030*/  IADD3 R2, P3, R2, c[0x0][0x1d8], RZ ;  /* 0x0000760002027a10 */ /* 0x000fe20007f7e0ff */
[----:B------:R-:W-:Y:S01]  /*3040*/  IMAD R15, R9, 0x100, R16 ;  /* 0x00000100090f7824 */ /* 0x000fe200078e0210 */
[C---:B------:R-:W-:Y:S02]  /*3050*/  IADD3.X R7, R3.reuse, c[0x0][0x1c4], RZ, P2, !PT ;  /* 0x0000710003077a10 */ /* 0x040fe400017fe4ff */
        /* <DEDUP_REMOVED lines=9> */
.L_x_5:
[----:B------:R-:W-:Y:S05]  /*30f0*/  BSYNC B0 ;  /* 0x0000000000007941 */ /* 0x000fea0003800000 */
.L_x_4:
[C---:B0----5:R-:W-:Y:S01]  /*3100*/  PRMT R2, R14.reuse, 0x7632, R2 ;  /* 0x000076320e027816 */ /* 0x061fe20000000002 */
[----:B------:R-:W-:-:S04]  /*3110*/  IMAD.U32 R3, R14, 0x10000, RZ ;  /* 0x000100000e037824 */ /* 0x000fc800078e00ff */
[----:B------:R-:W-:Y:S01]  /*3120*/  FMUL R3, R0, R3 ;  /* 0x0000000300037220 */ /* 0x000fe20000400000 */
[----:B------:R-:W-:-:S03]  /*3130*/  IMAD.U32 R7, R2, 0x10000, RZ ;  /* 0x0001000002077824 */ /* 0x000fc600078e00ff */
[----:B------:R-:W0:Y:S01]  /*3140*/  FRND R8, R3 ;  /* 0x0000000300087307 */ /* 0x000e220000201000 */
[----:B------:R-:W-:-:S07]  /*3150*/  FMUL R7, R0, R7 ;  /* 0x0000000700077220 */ /* 0x000fce0000400000 */
[----:B------:R-:W2:Y:S01]  /*3160*/  FRND R0, R7 ;  /* 0x0000000700007307 */ /* 0x000ea20000201000 */
[C---:B0-----:R-:W-:Y:S02]  /*3170*/  FSETP.GT.AND P2, PT, R8.reuse, -127, PT ;  /* 0xc2fe00000800780b */ /* 0x041fe40003f44000 */
[----:B------:R-:W-:Y:S02]  /*3180*/  FSETP.NAN.AND P3, PT, R8, R8, PT ;  /* 0x000000080800720b */ /* 0x000fe40003f68000 */
[----:B--2---:R-:W-:-:S09]  /*3190*/  FSETP.GT.AND P0, PT, R0, -127, PT ;  /* 0xc2fe00000000780b */ /* 0x004fd20003f04000 */
[----:B------:R-:W-:Y:S02]  /*31a0*/  @!P2 FSEL R8, R8, -127, P3 ;  /* 0xc2fe00000808a808 */ /* 0x000fe40001800000 */
[----:B------:R-:W-:Y:S02]  /*31b0*/  FSETP.NAN.AND P2, PT, R0, R0, PT ;  /* 0x000000000000720b */ /* 0x000fe40003f48000 */
[----:B-1----:R-:W0:Y:S01]  /*31c0*/  F2I.S16.TRUNC.NTZ R10, R8 ;  /* 0x00000008000a7305 */ /* 0x002e22000020e900 */
[----:B------:R-:W-:Y:S02]  /*31d0*/  FSETP.GEU.AND P4, PT, R8, 127, PT ;  /* 0x42fe00000800780b */ /* 0x000fe40003f8e000 */
[----:B------:R-:W-:Y:S02]  /*31e0*/  @!P0 FSEL R0, R0, -127, P2 ;  /* 0xc2fe000000008808 */ /* 0x000fe40001000000 */
[----:B------:R-:W-:-:S03]  /*31f0*/  FSETP.NAN.AND P2, PT, R8, R8, PT ;  /* 0x000000080800720b */ /* 0x000fc60003f48000 */
[----:B------:R-:W1:Y:S01]  /*3200*/  F2I.S16.TRUNC.NTZ R9, R0 ;  /* 0x0000000000097305 */ /* 0x000e62000020e900 */
[C---:B------:R-:W-:Y:S02]  /*3210*/  FSETP.GEU.AND P3, PT, R0.reuse, 127, PT ;  /* 0x42fe00000000780b */ /* 0x040fe40003f6e000 */
[----:B------:R-:W-:-:S03]  /*3220*/  FSETP.NAN.AND P0, PT, R0, R0, PT ;  /* 0x000000000000720b */ /* 0x000fc60003f08000 */
[----:B0-----:R-:W-:Y:S02]  /*3230*/  @P4 SEL R10, R10, 0x7f, P2 ;  /* 0x0000007f0a0a4807 */ /* 0x001fe40001000000 */
[----:B------:R-:W-:Y:S02]  /*3240*/  IADD3 R2, P2, R4, c[0x0][0x1c0], RZ ;  /* 0x0000700004027a10 */ /* 0x000fe40007f5e0ff */
[----:B------:R-:W-:Y:S02]  /*3250*/  LOP3.LUT R10, R10, 0xff, RZ, 0xc0, !PT ;  /* 0x000000ff0a0a7812 */ /* 0x000fe400078ec0ff */
[C---:B------:R-:W-:Y:S02]  /*3260*/  IADD3 R6, P4, R4.reuse, c[0x0][0x1c8], RZ ;  /* 0x0000720004067a10 */ /* 0x040fe40007f9e0ff */
[----:B-1----:R-:W-:Y:S02]  /*3270*/  @P3 SEL R9, R9, 0x7f, P0 ;  /* 0x0000007f09093807 */ /* 0x002fe40000000000 */
[----:B------:R-:W-:-:S02]  /*3280*/  IADD3 R8, P0, R4, c[0x0][0x1d0], RZ ;  /* 0x0000740004087a10 */ /* 0x000fc40007f1e0ff */
[----:B------:R-:W-:Y:S01]  /*3290*/  IADD3.X R3, R5, c[0x0][0x1c4], RZ, P2, !PT ;  /* 0x0000710005037a10 */ /* 0x000fe200017fe4ff */
[----:B------:R-:W-:Y:S01]  /*32a0*/  IMAD R11, R9, 0x100, R10 ;  /* 0x00000100090b7824 */ /* 0x000fe200078e020a */
[C---:B------:R-:W-:Y:S02]  /*32b0*/  IADD3.X R7, R5.reuse, c[0x0][0x1cc], RZ, P4, !PT ;  /* 0x0000730005077a10 */ /* 0x040fe400027fe4ff */
[----:B------:R-:W-:Y:S02]  /*32c0*/  IADD3.X R9, R5, c[0x0][0x1d4], RZ, P0, !PT ;  /* 0x0000750005097a10 */ /* 0x000fe400007fe4ff */
[----:B------:R0:W-:Y:S01]  /*32d0*/  @!P1 STG.E.U16 [R2.64], R11 ;  /* 0x0000000b02009986 */ /* 0x0001e2000c101504 */
[----:B------:R-:W-:-:S03]  /*32e0*/  IADD3 R4, P3, R4, c[0x0][0x1d8], RZ ;  /* 0x0000760004047a10 */ /* 0x000fc60007f7e0ff */
[----:B------:R0:W-:Y:S01]  /*32f0*/  @!P1 STG.E.U16 [R6.64], R11 ;  /* 0x0000000b06009986 */ /* 0x0001e2000c101504 */
[----:B------:R-:W-:-:S03]  /*3300*/  IADD3.X R5, R5, c[0x0][0x1dc], RZ, P3, !PT ;  /* 0x0000770005057a10 */ /* 0x000fc60001ffe4ff */
[----:B------:R0:W-:Y:S01]  /*3310*/  @!P1 STG.E.U16 [R8.64], R11 ;  /* 0x0000000b08009986 */ /* 0x0001e2000c101504 */
[----:B------:R-:W-:Y:S05]  /*3320*/  @P1 EXIT ;  /* 0x000000000000194d */ /* 0x000fea0003800000 */
[----:B------:R-:W-:Y:S01]  /*3330*/  STG.E.U16 [R4.64], R11 ;  /* 0x0000000b04007986 */ /* 0x000fe2000c101504 */
[----:B------:R-:W-:Y:S05]  /*3340*/  EXIT ;  /* 0x000000000000794d */ /* 0x000fea0003800000 */
.L_x_6:
[----:B------:R-:W-:-:S00]  /*3350*/  BRA `(.L_x_6) ;  /* 0xfffffff000007947 */ /* 0x000fc0000383ffff */
[----:B------:R-:W-:-:S00]  /*3360*/  NOP ;  /* 0x0000000000007918 */ /* 0x000fc00000000000 */
        /* <DEDUP_REMOVED lines=9> */
.L_x_7:


//--------------------- .nv.global.init           --------------------------
	.section	.nv.global.init,"aw",@progbits
.nv.global.init:
	.type		_$_str,@object
	.size		_$_str,(.L_0 - _$_str)
_$_str:
        /*0000*/ 	.byte	0x5f, 0x5f, 0x43, 0x55, 0x44, 0x41, 0x5f, 0x46, 0x54, 0x5a, 0x00
.L_0:


//--------------------- .nv.shared.triton_red_fused__to_copy_add_amax_amin_clamp_mul_native_layer_norm_reciprocal_1 --------------------------
	.section	.nv.shared.triton_red_fused__to_copy_add_amax_amin_clamp_mul_native_layer_norm_reciprocal_1,"aw",@nobits
	.sectionflags	@""
	.align	16
